def attn_fwd(
    Q,
    K,
    V,
    Out,
    Lse,
    sm_scale,
    stride_qz,
    stride_qh,
    stride_qm,
    stride_qk,
    stride_kz,
    stride_kh,
    stride_kn,
    stride_kk,
    stride_vz,
    stride_vh,
    stride_vn,
    stride_vk,
    stride_oz,
    stride_oh,
    stride_om,
    stride_ok,
    seqlen_q,
    seqlen_k,
    BLOCK_M: tl.constexpr,
    BLOCK_N: tl.constexpr,
    HEAD_DIM: tl.constexpr,
    CAUSAL: tl.constexpr,
):
    start_m = tl.program_id(0)
    off_hz = tl.program_id(1)
    q_off = off_hz * stride_qh
    k_off = off_hz * stride_kh
    v_off = off_hz * stride_vh
    offs_m = start_m * BLOCK_M + tl.arange(0, BLOCK_M)
    offs_d = tl.arange(0, HEAD_DIM)
    offs_n = tl.arange(0, BLOCK_N)
    q_ptrs = Q + q_off + offs_m[:, None] * stride_qm + offs_d[None, :] * stride_qk
    k_ptrs = K + k_off + offs_d[:, None] * stride_kk + offs_n[None, :] * stride_kn
    v_ptrs = V + v_off + offs_n[:, None] * stride_vn + offs_d[None, :] * stride_vk
    m_i = tl.full([BLOCK_M], float("-inf"), dtype=tl.float32)
    l_i = tl.zeros([BLOCK_M], dtype=tl.float32) + 1.0
    acc = tl.zeros([BLOCK_M, HEAD_DIM], dtype=tl.float32)
    q = tl.load(q_ptrs)
    acc, l_i, m_i = _attn_fwd_inner(
        acc,
        l_i,
        m_i,
        q,
        k_ptrs,
        v_ptrs,
        sm_scale,
        stride_kn,
        stride_vn,
        start_m,
        seqlen_k,
        BLOCK_M,
        BLOCK_N,
        HEAD_DIM,
        CAUSAL,
    )
    acc = acc / l_i[:, None]
    lse = m_i + tl.math.log2(l_i) / 1.4426950408889634
    o_ptrs = (
        Out
        + off_hz * stride_oh
        + offs_m[:, None] * stride_om
        + offs_d[None, :] * stride_ok
    )
    tl.store(o_ptrs, acc.to(Out.dtype.element_ty))
    tl.store(Lse + off_hz * seqlen_q + offs_m, lse)

# config = {"BLOCK_M": 32, "BLOCK_N": 32, "HEAD_DIM": 64, "arch": "sm_100", "causal": true, "dtype": "fp16", "num_stages": 2, "num_warps": 8}
# arch = sm_100


// ===== COMPILED SASS (sm_100a) =====

	.target	sm_100a

	.elftype	@"ET_EXEC"


//--------------------- .note.nv.tkinfo           --------------------------
	.section	.note.nv.tkinfo,"",@"SHT_NOTE"
	.sectionflags	@"SHF_NOTE_NV_TKINFO"
	.tkinfo
        /*0018*/ 	.word	0x00000081
        /*0030*/ 	.string	""
        /*0030*/ 	.string	"ptxas-blackwell"
        /*0030*/ 	.string	"Cuda compilation tools, release 12.9, V12.9.86"
        /*0030*/ 	.string	"Build cuda_12.9.r12.9/compiler.36037853_0"
        /*0030*/ 	.string	"-v  -suppress-debug-info  -lineinfo  -arch sm_100a "



//--------------------- .note.nv.cuver            --------------------------
	.section	.note.nv.cuver,"",@"SHT_NOTE"
	.sectionflags	@"SHF_NOTE_NV_CUVER"
        /*0018*/ 	.short	0x0001
        /*001a*/ 	.short	0x0064
        /*001c*/ 	.short	0x0001
        /*001e*/ 	.short	0x0000
        /*0020*/ 	.short	0x0001
        /*0022*/ 	.short	0x0000


//--------------------- .nv.info                  --------------------------
	.section	.nv.info,"",@"SHT_CUDA_INFO"
	.align	4


	//----- nvinfo : EIATTR_REGCOUNT
	.align		4
        /*0000*/ 	.byte	0x04, 0x2f
        /*0002*/ 	.short	(.L_2 - .L_1)
	.align		4
.L_1:
        /*0004*/ 	.word	index@(attn_fwd)
        /*0008*/ 	.word	0x00000078


	//----- nvinfo : EIATTR_FRAME_SIZE
	.align		4
.L_2:
        /*000c*/ 	.byte	0x04, 0x11
        /*000e*/ 	.short	(.L_4 - .L_3)
	.align		4
.L_3:
        /*0010*/ 	.word	index@(attn_fwd)
        /*0014*/ 	.word	0x00000000


	//----- nvinfo : EIATTR_MIN_STACK_SIZE
	.align		4
.L_4:
        /*0018*/ 	.byte	0x04, 0x12
        /*001a*/ 	.short	(.L_6 - .L_5)
	.align		4
.L_5:
        /*001c*/ 	.word	index@(attn_fwd)
        /*0020*/ 	.word	0x00000000
.L_6:


//--------------------- .nv.info.attn_fwd         --------------------------
	.section	.nv.info.attn_fwd,"",@"SHT_CUDA_INFO"
	.sectionflags	@""
	.align	4


	//----- nvinfo : EIATTR_CUDA_API_VERSION
	.align		4
        /*0000*/ 	.byte	0x04, 0x37
        /*0002*/ 	.short	(.L_8 - .L_7)
.L_7:
        /*0004*/ 	.word	0x00000081


	//----- nvinfo : EIATTR_KPARAM_INFO
	.align		4
.L_8:
        /*0008*/ 	.byte	0x04, 0x17
        /*000a*/ 	.short	(.L_10 - .L_9)
.L_9:
        /*000c*/ 	.word	0x00000000
        /*0010*/ 	.short	0x0019
        /*0012*/ 	.short	0x0080
        /*0014*/ 	.byte	0x00, 0xf4, 0x21, 0x00


	//----- nvinfo : EIATTR_KPARAM_INFO
	.align		4
.L_10:
        /*0018*/ 	.byte	0x04, 0x17
        /*001a*/ 	.short	(.L_12 - .L_11)
.L_11:
        /*001c*/ 	.word	0x00000000
        /*0020*/ 	.short	0x0018
        /*0022*/ 	.short	0x0078
        /*0024*/ 	.byte	0x00, 0xf4, 0x21, 0x00


	//----- nvinfo : EIATTR_KPARAM_INFO
	.align		4
.L_12:
        /*0028*/ 	.byte	0x04, 0x17
        /*002a*/ 	.short	(.L_14 - .L_13)
.L_13:
        /*002c*/ 	.word	0x00000000
        /*0030*/ 	.short	0x0017
        /*0032*/ 	.short	0x0070
        /*0034*/ 	.byte	0x00, 0xf0, 0x11, 0x00


	//----- nvinfo : EIATTR_KPARAM_INFO
	.align		4
.L_14:
        /*0038*/ 	.byte	0x04, 0x17
        /*003a*/ 	.short	(.L_16 - .L_15)
.L_15:
        /*003c*/ 	.word	0x00000000
        /*0040*/ 	.short	0x0016
        /*0042*/ 	.short	0x006c
        /*0044*/ 	.byte	0x00, 0xf0, 0x11, 0x00


	//----- nvinfo : EIATTR_KPARAM_INFO
	.align		4
.L_16:
        /*0048*/ 	.byte	0x04, 0x17
        /*004a*/ 	.short	(.L_18 - .L_17)
.L_17:
        /*004c*/ 	.word	0x00000000
        /*0050*/ 	.short	0x0015
        /*0052*/ 	.short	0x0068
        /*0054*/ 	.byte	0x00, 0xf0, 0x11, 0x00


	//----- nvinfo : EIATTR_KPARAM_INFO
	.align		4
.L_18:
        /*0058*/ 	.byte	0x04, 0x17
        /*005a*/ 	.short	(.L_20 - .L_19)
.L_19:
        /*005c*/ 	.word	0x00000000
        /*0060*/ 	.short	0x0014
        /*0062*/ 	.short	0x0064
        /*0064*/ 	.byte	0x00, 0xf0, 0x11, 0x00


	//----- nvinfo : EIATTR_KPARAM_INFO
	.align		4
.L_20:
        /*0068*/ 	.byte	0x04, 0x17
        /*006a*/ 	.short	(.L_22 - .L_21)
.L_21:
        /*006c*/ 	.word	0x00000000
        /*0070*/ 	.short	0x0013
        /*0072*/ 	.short	0x0060
        /*0074*/ 	.byte	0x00, 0xf0, 0x11, 0x00


	//----- nvinfo : EIATTR_KPARAM_INFO
	.align		4
.L_22:
        /*0078*/ 	.byte	0x04, 0x17
        /*007a*/ 	.short	(.L_24 - .L_23)
.L_23:
        /*007c*/ 	.word	0x00000000
        /*0080*/ 	.short	0x0012
        /*0082*/ 	.short	0x005c
        /*0084*/ 	.byte	0x00, 0xf0, 0x11, 0x00


	//----- nvinfo : EIATTR_KPARAM_INFO
	.align		4
.L_24:
        /*0088*/ 	.byte	0x04, 0x17
        /*008a*/ 	.short	(.L_26 - .L_25)
.L_25:
        /*008c*/ 	.word	0x00000000
        /*0090*/ 	.short	0x0011
        /*0092*/ 	.short	0x0058
        /*0094*/ 	.byte	0x00, 0xf0, 0x11, 0x00


	//----- nvinfo : EIATTR_KPARAM_INFO
	.align		4
.L_26:
        /*0098*/ 	.byte	0x04, 0x17
        /*009a*/ 	.short	(.L_28 - .L_27)
.L_27:
        /*009c*/ 	.word	0x00000000
        /*00a0*/ 	.short	0x0010
        /*00a2*/ 	.short	0x0054
        /*00a4*/ 	.byte	0x00, 0xf0, 0x11, 0x00


	//----- nvinfo : EIATTR_KPARAM_INFO
	.align		4
.L_28:
        /*00a8*/ 	.byte	0x04, 0x17
        /*00aa*/ 	.short	(.L_30 - .L_29)
.L_29:
        /*00ac*/ 	.word	0x00000000
        /*00b0*/ 	.short	0x000f
        /*00b2*/ 	.short	0x0050
        /*00b4*/ 	.byte	0x00, 0xf0, 0x11, 0x00


	//----- nvinfo : EIATTR_KPARAM_INFO
	.align		4
.L_30:
        /*00b8*/ 	.byte	0x04, 0x17
        /*00ba*/ 	.short	(.L_32 - .L_31)
.L_31:
        /*00bc*/ 	.word	0x00000000
        /*00c0*/ 	.short	0x000e
        /*00c2*/ 	.short	0x004c
        /*00c4*/ 	.byte	0x00, 0xf0, 0x11, 0x00


	//----- nvinfo : EIATTR_KPARAM_INFO
	.align		4
.L_32:
        /*00c8*/ 	.byte	0x04, 0x17
        /*00ca*/ 	.short	(.L_34 - .L_33)
.L_33:
        /*00cc*/ 	.word	0x00000000
        /*00d0*/ 	.short	0x000d
        /*00d2*/ 	.short	0x0048
        /*00d4*/ 	.byte	0x00, 0xf0, 0x11, 0x00


	//----- nvinfo : EIATTR_KPARAM_INFO
	.align		4
.L_34:
        /*00d8*/ 	.byte	0x04, 0x17
        /*00da*/ 	.short	(.L_36 - .L_35)
.L_35:
        /*00dc*/ 	.word	0x00000000
        /*00e0*/ 	.short	0x000c
        /*00e2*/ 	.short	0x0044
        /*00e4*/ 	.byte	0x00, 0xf0, 0x11, 0x00


	//----- nvinfo : EIATTR_KPARAM_INFO
	.align		4
.L_36:
        /*00e8*/ 	.byte	0x04, 0x17
        /*00ea*/ 	.short	(.L_38 - .L_37)
.L_37:
        /*00ec*/ 	.word	0x00000000
        /*00f0*/ 	.short	0x000b
        /*00f2*/ 	.short	0x0040
        /*00f4*/ 	.byte	0x00, 0xf0, 0x11, 0x00


	//----- nvinfo : EIATTR_KPARAM_INFO
	.align		4
.L_38:
        /*00f8*/ 	.byte	0x04, 0x17
        /*00fa*/ 	.short	(.L_40 - .L_39)
.L_39:
        /*00fc*/ 	.word	0x00000000
        /*0100*/ 	.short	0x000a
        /*0102*/ 	.short	0x003c
        /*0104*/ 	.byte	0x00, 0xf0, 0x11, 0x00


	//----- nvinfo : EIATTR_KPARAM_INFO
	.align		4
.L_40:
        /*0108*/ 	.byte	0x04, 0x17
        /*010a*/ 	.short	(.L_42 - .L_41)
.L_41:
        /*010c*/ 	.word	0x00000000
        /*0110*/ 	.short	0x0009
        /*0112*/ 	.short	0x0038
        /*0114*/ 	.byte	0x00, 0xf0, 0x11, 0x00


	//----- nvinfo : EIATTR_KPARAM_INFO
	.align		4
.L_42:
        /*0118*/ 	.byte	0x04, 0x17
        /*011a*/ 	.short	(.L_44 - .L_43)
.L_43:
        /*011c*/ 	.word	0x00000000
        /*0120*/ 	.short	0x0008
        /*0122*/ 	.short	0x0034
        /*0124*/ 	.byte	0x00, 0xf0, 0x11, 0x00


	//----- nvinfo : EIATTR_KPARAM_INFO
	.align		4
.L_44:
        /*0128*/ 	.byte	0x04, 0x17
        /*012a*/ 	.short	(.L_46 - .L_45)
.L_45:
        /*012c*/ 	.word	0x00000000
        /*0130*/ 	.short	0x0007
        /*0132*/ 	.short	0x0030
        /*0134*/ 	.byte	0x00, 0xf0, 0x11, 0x00


	//----- nvinfo : EIATTR_KPARAM_INFO
	.align		4
.L_46:
        /*0138*/ 	.byte	0x04, 0x17
        /*013a*/ 	.short	(.L_48 - .L_47)
.L_47:
        /*013c*/ 	.word	0x00000000
        /*0140*/ 	.short	0x0006
        /*0142*/ 	.short	0x002c
        /*0144*/ 	.byte	0x00, 0xf0, 0x11, 0x00


	//----- nvinfo : EIATTR_KPARAM_INFO
	.align		4
.L_48:
        /*0148*/ 	.byte	0x04, 0x17
        /*014a*/ 	.short	(.L_50 - .L_49)
.L_49:
        /*014c*/ 	.word	0x00000000
        /*0150*/ 	.short	0x0005
        /*0152*/ 	.short	0x0028
        /*0154*/ 	.byte	0x00, 0xf0, 0x11, 0x00


	//----- nvinfo : EIATTR_KPARAM_INFO
	.align		4
.L_50:
        /*0158*/ 	.byte	0x04, 0x17
        /*015a*/ 	.short	(.L_52 - .L_51)
.L_51:
        /*015c*/ 	.word	0x00000000
        /*0160*/ 	.short	0x0004
        /*0162*/ 	.short	0x0020
        /*0164*/ 	.byte	0x00, 0xf4, 0x21, 0x00


	//----- nvinfo : EIATTR_KPARAM_INFO
	.align		4
.L_52:
        /*0168*/ 	.byte	0x04, 0x17
        /*016a*/ 	.short	(.L_54 - .L_53)
.L_53:
        /*016c*/ 	.word	0x00000000
        /*0170*/ 	.short	0x0003
        /*0172*/ 	.short	0x0018
        /*0174*/ 	.byte	0x00, 0xf4, 0x21, 0x00


	//----- nvinfo : EIATTR_KPARAM_INFO
	.align		4
.L_54:
        /*0178*/ 	.byte	0x04, 0x17
        /*017a*/ 	.short	(.L_56 - .L_55)
.L_55:
        /*017c*/ 	.word	0x00000000
        /*0180*/ 	.short	0x0002
        /*0182*/ 	.short	0x0010
        /*0184*/ 	.byte	0x00, 0xf4, 0x21, 0x00


	//----- nvinfo : EIATTR_KPARAM_INFO
	.align		4
.L_56:
        /*0188*/ 	.byte	0x04, 0x17
        /*018a*/ 	.short	(.L_58 - .L_57)
.L_57:
        /*018c*/ 	.word	0x00000000
        /*0190*/ 	.short	0x0001
        /*0192*/ 	.short	0x0008
        /*0194*/ 	.byte	0x00, 0xf4, 0x21, 0x00


	//----- nvinfo : EIATTR_KPARAM_INFO
	.align		4
.L_58:
        /*0198*/ 	.byte	0x04, 0x17
        /*019a*/ 	.short	(.L_60 - .L_59)
.L_59:
        /*019c*/ 	.word	0x00000000
        /*01a0*/ 	.short	0x0000
        /*01a2*/ 	.short	0x0000
        /*01a4*/ 	.byte	0x00, 0xf4, 0x21, 0x00


	//----- nvinfo : EIATTR_SPARSE_MMA_MASK
	.align		4
.L_60:
        /*01a8*/ 	.byte	0x03, 0x50
        /*01aa*/ 	.short	0x0000


	//----- nvinfo : EIATTR_MAXREG_COUNT
	.align		4
        /*01ac*/ 	.byte	0x03, 0x1b
        /*01ae*/ 	.short	0x00ff


	//----- nvinfo : EIATTR_NUM_BARRIERS
	.align		4
        /*01b0*/ 	.byte	0x02, 0x4c
        /*01b2*/ 	.byte	0x01
	.zero		1


	//----- nvinfo : EIATTR_COOP_GROUP_MASK_REGIDS
	.align		4
        /*01b4*/ 	.byte	0x04, 0x29
        /*01b6*/ 	.short	(.L_62 - .L_61)


	//   ....[0]....
.L_61:
        /*01b8*/ 	.word	0xffffffff


	//   ....[1]....
        /*01bc*/ 	.word	0xffffffff


	//   ....[2]....
        /*01c0*/ 	.word	0xffffffff


	//   ....[3]....
        /*01c4*/ 	.word	0xffffffff


	//   ....[4]....
        /*01c8*/ 	.word	0xffffffff


	//   ....[5]....
        /*01cc*/ 	.word	0xffffffff


	//   ....[6]....
        /*01d0*/ 	.word	0xffffffff


	//   ....[7]....
        /*01d4*/ 	.word	0xffffffff


	//   ....[8]....
        /*01d8*/ 	.word	0xffffffff


	//   ....[9]....
        /*01dc*/ 	.word	0xffffffff


	//   ....[10]....
        /*01e0*/ 	.word	0xffffffff


	//   ....[11]....
        /*01e4*/ 	.word	0xffffffff


	//   ....[12]....
        /*01e8*/ 	.word	0xffffffff


	//   ....[13]....
        /*01ec*/ 	.word	0xffffffff


	//   ....[14]....
        /*01f0*/ 	.word	0xffffffff


	//   ....[15]....
        /*01f4*/ 	.word	0xffffffff


	//   ....[16]....
        /*01f8*/ 	.word	0xffffffff


	//   ....[17]....
        /*01fc*/ 	.word	0xffffffff


	//   ....[18]....
        /*0200*/ 	.word	0xffffffff


	//   ....[19]....
        /*0204*/ 	.word	0xffffffff


	//----- nvinfo : EIATTR_COOP_GROUP_INSTR_OFFSETS
	.align		4
.L_62:
        /*0208*/ 	.byte	0x04, 0x28
        /*020a*/ 	.short	(.L_64 - .L_63)


	//   ....[0]....
.L_63:
        /*020c*/ 	.word	0x00001350


	//   ....[1]....
        /*0210*/ 	.word	0x00001360


	//   ....[2]....
        /*0214*/ 	.word	0x00001370


	//   ....[3]....
        /*0218*/ 	.word	0x00001380


	//   ....[4]....
        /*021c*/ 	.word	0x000013c0


	//   ....[5]....
        /*0220*/ 	.word	0x000013e0


	//   ....[6]....
        /*0224*/ 	.word	0x000013f0


	//   ....[7]....
        /*0228*/ 	.word	0x00001400


	//   ....[8]....
        /*022c*/ 	.word	0x00001500


	//   ....[9]....
        /*0230*/ 	.word	0x00001520


	//   ....[10]....
        /*0234*/ 	.word	0x00001790


	//   ....[11]....
        /*0238*/ 	.word	0x000017a0


	//   ....[12]....
        /*023c*/ 	.word	0x000017c0


	//   ....[13]....
        /*0240*/ 	.word	0x000017d0


	//   ....[14]....
        /*0244*/ 	.word	0x00001800


	//   ....[15]....
        /*0248*/ 	.word	0x00001820


	//   ....[16]....
        /*024c*/ 	.word	0x00001840


	//   ....[17]....
        /*0250*/ 	.word	0x00001850


	//   ....[18]....
        /*0254*/ 	.word	0x00001910


	//   ....[19]....
        /*0258*/ 	.word	0x00001930


	//----- nvinfo : EIATTR_VRC_CTA_INIT_COUNT
	.align		4
.L_64:
        /*025c*/ 	.byte	0x02, 0x4a
	.zero		1
	.zero		1


	//----- nvinfo : EIATTR_EXIT_INSTR_OFFSETS
	.align		4
        /*0260*/ 	.byte	0x04, 0x1c
        /*0262*/ 	.short	(.L_66 - .L_65)


	//   ....[0]....
.L_65:
        /*0264*/ 	.word	0x00002f10


	//   ....[1]....
        /*0268*/ 	.word	0x00002f40


	//----- nvinfo : EIATTR_REQNTID
	.align		4
.L_66:
        /*026c*/ 	.byte	0x04, 0x10
        /*026e*/ 	.short	(.L_68 - .L_67)
.L_67:
        /*0270*/ 	.word	0x00000100
        /*0274*/ 	.word	0x00000001
        /*0278*/ 	.word	0x00000001


	//----- nvinfo : EIATTR_CBANK_PARAM_SIZE
	.align		4
.L_68:
        /*027c*/ 	.byte	0x03, 0x19
        /*027e*/ 	.short	0x0088


	//----- nvinfo : EIATTR_PARAM_CBANK
	.align		4
        /*0280*/ 	.byte	0x04, 0x0a
        /*0282*/ 	.short	(.L_70 - .L_69)
	.align		4
.L_69:
        /*0284*/ 	.word	index@(.nv.constant0.attn_fwd)
        /*0288*/ 	.short	0x0380
        /*028a*/ 	.short	0x0088


	//----- nvinfo : EIATTR_SW_WAR
	.align		4
.L_70:
        /*028c*/ 	.byte	0x04, 0x36
        /*028e*/ 	.short	(.L_72 - .L_71)
.L_71:
        /*0290*/ 	.word	0x00000008
.L_72:


//--------------------- .nv.compat                --------------------------
	.section	.nv.compat,"",@"SHT_CUDA_COMPAT_INFO"
	.align	4
        /*0000*/ 	.byte	0x02, 0x02, 0x01, 0x00, 0x02, 0x05, 0x05, 0x00, 0x02, 0x03, 0x00, 0x00, 0x02, 0x06, 0x01, 0x00


//--------------------- .nv.callgraph             --------------------------
	.section	.nv.callgraph,"",@"SHT_CUDA_CALLGRAPH"
	.align	4
	.sectionentsize	8
	.align		4
        /*0000*/ 	.word	0x00000000
	.align		4
        /*0004*/ 	.word	0xffffffff
	.align		4
        /*0008*/ 	.word	0x00000000
	.align		4
        /*000c*/ 	.word	0xfffffffe
	.align		4
        /*0010*/ 	.word	0x00000000
	.align		4
        /*0014*/ 	.word	0xfffffffd
	.align		4
        /*0018*/ 	.word	0x00000000
	.align		4
        /*001c*/ 	.word	0xfffffffc


//--------------------- .nv.constant4             --------------------------
	.section	.nv.constant4,"a",@progbits
	.align	8
	.align		8
.nv.constant4:
        /*0000*/ 	.dword	_$_str


//--------------------- .text.attn_fwd            --------------------------
	.section	.text.attn_fwd,"ax",@progbits
	.align	128
        .global         attn_fwd
        .type           attn_fwd,@function
        .size           attn_fwd,(.L_x_3 - attn_fwd)
        .other          attn_fwd,@"STO_CUDA_ENTRY STV_DEFAULT"
attn_fwd:
.text.attn_fwd:
[----:B------:R-:W0:Y:S01]  /*0000*/  LDC R1, c[0x0][0x37c] ;  /* 0x0000df00ff017b82 */ /* 0x000e220000000800 */
[----:B------:R-:W1:Y:S07]  /*0010*/  S2R R16, SR_CTAID.X ;  /* 0x0000000000107919 */ /* 0x000e6e0000002500 */
[----:B------:R-:W2:Y:S01]  /*0020*/  S2UR UR7, SR_CTAID.Y ;  /* 0x00000000000779c3 */ /* 0x000ea20000002600 */
[----:B------:R-:W2:Y:S01]  /*0030*/  LDCU.64 UR4, c[0x0][0x3b0] ;  /* 0x00007600ff0477ac */ /* 0x000ea20008000a00 */
[----:B------:R-:W3:Y:S01]  /*0040*/  S2R R0, SR_TID.X ;  /* 0x0000000000007919 */ /* 0x000ee20000002100 */
[----:B------:R-:W4:Y:S05]  /*0050*/  LDCU.64 UR10, c[0x0][0x358] ;  /* 0x00006b00ff0a77ac */ /* 0x000f2a0008000a00 */
[----:B------:R-:W5:Y:S08]  /*0060*/  LDC R12, c[0x0][0x3b8] ;  /* 0x0000ee00ff0c7b82 */ /* 0x000f700000000800 */
[----:B------:R-:W0:Y:S01]  /*0070*/  LDC.64 R18, c[0x0][0x380] ;  /* 0x0000e000ff127b82 */ /* 0x000e220000000a00 */
[----:B--2---:R-:W-:-:S04]  /*0080*/  UIMAD UR4, UR7, UR4, URZ ;  /* 0x00000004070472a4 */ /* 0x004fc8000f8e02ff */
[----:B------:R-:W-:Y:S01]  /*0090*/  USHF.L.U32 UR6, UR4, 0x1, URZ ;  /* 0x0000000104067899 */ /* 0x000fe200080006ff */
[----:B-1----:R-:W-:Y:S01]  /*00a0*/  IMAD.SHL.U32 R16, R16, 0x20, RZ ;  /* 0x0000002010107824 */ /* 0x002fe200078e00ff */
[----:B---3--:R-:W-:-:S04]  /*00b0*/  SHF.R.U32.HI R14, RZ, 0x5, R0 ;  /* 0x00000005ff0e7819 */ /* 0x008fc80000011600 */
[----:B------:R-:W-:Y:S02]  /*00c0*/  LOP3.LUT R69, R16, 0x1f, R0, 0xf8, !PT ;  /* 0x0000001f10457812 */ /* 0x000fe400078ef800 */
[----:B------:R-:W-:-:S03]  /*00d0*/  SGXT.U32 R14, R14, 0x3 ;  /* 0x000000030e0e781a */ /* 0x000fc60000000000 */
[----:B------:R-:W-:Y:S01]  /*00e0*/  IMAD R2, R69, UR5, RZ ;  /* 0x0000000545027c24 */ /* 0x000fe2000f8e02ff */
[----:B------:R-:W-:Y:S01]  /*00f0*/  UIMAD.WIDE UR4, UR4, 0x2, URZ ;  /* 0x00000002040478a5 */ /* 0x000fe2000f8e02ff */
[----:B-----5:R-:W-:Y:S02]  /*0100*/  IMAD R5, R14, R12, RZ ;  /* 0x0000000c0e057224 */ /* 0x020fe400078e02ff */
[C---:B------:R-:W-:Y:S02]  /*0110*/  IMAD.SHL.U32 R3, R2.reuse, 0x2, RZ ;  /* 0x0000000202037824 */ /* 0x040fe400078e00ff */
[----:B------:R-:W-:-:S03]  /*0120*/  IMAD.HI R2, R2, 0x2, RZ ;  /* 0x0000000202027827 */ /* 0x000fc600078e02ff */
[----:B0-----:R-:W-:Y:S01]  /*0130*/  IADD3 R18, P0, P1, R3, UR6, R18 ;  /* 0x0000000603127c10 */ /* 0x001fe2000f91e012 */
[----:B------:R-:W-:-:S03]  /*0140*/  IMAD R7, R12, 0x8, R5 ;  /* 0x000000080c077824 */ /* 0x000fc600078e0205 */
[----:B------:R-:W-:Y:S01]  /*0150*/  IADD3.X R20, PT, PT, R2, UR5, R19, P0, P1 ;  /* 0x0000000502147c10 */ /* 0x000fe200087e2413 */
[C---:B------:R-:W-:Y:S01]  /*0160*/  IMAD R8, R12.reuse, 0x8, R7 ;  /* 0x000000080c087824 */ /* 0x040fe200078e0207 */
[-C--:B------:R-:W-:Y:S02]  /*0170*/  LEA R2, P0, R5, R18.reuse, 0x1 ;  /* 0x0000001205027211 */ /* 0x080fe400078008ff */
[----:B------:R-:W-:Y:S02]  /*0180*/  LEA R4, P1, R7, R18, 0x1 ;  /* 0x0000001207047211 */ /* 0x000fe400078208ff */
[----:B------:R-:W-:Y:S02]  /*0190*/  LEA R9, R12, R8, 0x3 ;  /* 0x000000080c097211 */ /* 0x000fe400078e18ff */
[----:B------:R-:W-:Y:S02]  /*01a0*/  LEA.HI.X.SX32 R3, R5, R20, 0x1, P0 ;  /* 0x0000001405037211 */ /* 0x000fe400000f0eff */
[----:B------:R-:W-:Y:S01]  /*01b0*/  LEA R6, P0, R8, R18, 0x1 ;  /* 0x0000001208067211 */ /* 0x000fe200078008ff */
[----:B------:R-:W-:Y:S01]  /*01c0*/  IMAD R11, R12, 0x8, R9 ;  /* 0x000000080c0b7824 */ /* 0x000fe200078e0209 */
[-C--:B------:R-:W-:Y:S01]  /*01d0*/  LEA.HI.X.SX32 R5, R7, R20.reuse, 0x1, P1 ;  /* 0x0000001407057211 */ /* 0x080fe200008f0eff */
[----:B----4-:R0:W2:Y:S01]  /*01e0*/  LDG.E.U16 R19, desc[UR10][R2.64] ;  /* 0x0000000a02137981 */ /* 0x0100a2000c1e1500 */
[----:B------:R-:W-:-:S02]  /*01f0*/  LEA.HI.X.SX32 R7, R8, R20, 0x1, P0 ;  /* 0x0000001408077211 */ /* 0x000fc400000f0eff */
[C---:B------:R-:W-:Y:S01]  /*0200*/  LEA R8, P0, R9.reuse, R18, 0x1 ;  /* 0x0000001209087211 */ /* 0x040fe200078008ff */
[C---:B------:R-:W-:Y:S01]  /*0210*/  IMAD R13, R12.reuse, 0x8, R11 ;  /* 0x000000080c0d7824 */ /* 0x040fe200078e020b */
[----:B------:R1:W3:Y:S02]  /*0220*/  LDG.E.U16 R21, desc[UR10][R4.64] ;  /* 0x0000000a04157981 */ /* 0x0002e4000c1e1500 */
[----:B------:R-:W-:Y:S01]  /*0230*/  LEA.HI.X.SX32 R9, R9, R20, 0x1, P0 ;  /* 0x0000001409097211 */ /* 0x000fe200000f0eff */
[C---:B------:R-:W-:Y:S01]  /*0240*/  IMAD R15, R12.reuse, 0x8, R13 ;  /* 0x000000080c0f7824 */ /* 0x040fe200078e020d */
[C---:B------:R-:W-:Y:S01]  /*0250*/  LEA R10, P0, R11.reuse, R18, 0x1 ;  /* 0x000000120b0a7211 */ /* 0x040fe200078008ff */
[----:B------:R4:W5:Y:S02]  /*0260*/  LDG.E.U16 R7, desc[UR10][R6.64] ;  /* 0x0000000a06077981 */ /* 0x000964000c1e1500 */
[----:B------:R-:W-:Y:S01]  /*0270*/  IMAD R17, R12, 0x8, R15 ;  /* 0x000000080c117824 */ /* 0x000fe200078e020f */
[----:B------:R-:W-:Y:S01]  /*0280*/  LEA.HI.X.SX32 R11, R11, R20, 0x1, P0 ;  /* 0x000000140b0b7211 */ /* 0x000fe200000f0eff */
[----:B------:R-:W5:Y:S01]  /*0290*/  LDG.E.U16 R9, desc[UR10][R8.64] ;  /* 0x0000000a08097981 */ /* 0x000f62000c1e1500 */
[----:B0-----:R-:W-:-:S02]  /*02a0*/  LEA R2, P0, R13, R18, 0x1 ;  /* 0x000000120d027211 */ /* 0x001fc400078008ff */
[----:B------:R-:W-:Y:S02]  /*02b0*/  LEA R12, P1, R15, R18, 0x1 ;  /* 0x000000120f0c7211 */ /* 0x000fe400078208ff */
[----:B------:R-:W-:Y:S01]  /*02c0*/  LEA.HI.X.SX32 R3, R13, R20, 0x1, P0 ;  /* 0x000000140d037211 */ /* 0x000fe200000f0eff */
[----:B------:R-:W5:Y:S01]  /*02d0*/  LDG.E.U16 R11, desc[UR10][R10.64] ;  /* 0x0000000a0a0b7981 */ /* 0x000f62000c1e1500 */
[----:B-1----:R-:W-:Y:S02]  /*02e0*/  LEA R4, P0, R17, R18, 0x1 ;  /* 0x0000001211047211 */ /* 0x002fe400078008ff */
[-C--:B------:R-:W-:Y:S02]  /*02f0*/  LEA.HI.X.SX32 R13, R15, R20.reuse, 0x1, P1 ;  /* 0x000000140f0d7211 */ /* 0x080fe400008f0eff */
[----:B------:R-:W-:Y:S01]  /*0300*/  LEA.HI.X.SX32 R5, R17, R20, 0x1, P0 ;  /* 0x0000001411057211 */ /* 0x000fe200000f0eff */
[----:B------:R-:W5:Y:S04]  /*0310*/  LDG.E.U16 R3, desc[UR10][R2.64] ;  /* 0x0000000a02037981 */ /* 0x000f68000c1e1500 */
[----:B------:R-:W5:Y:S04]  /*0320*/  LDG.E.U16 R13, desc[UR10][R12.64] ;  /* 0x0000000a0c0d7981 */ /* 0x000f68000c1e1500 */
[----:B------:R-:W5:Y:S01]  /*0330*/  LDG.E.U16 R5, desc[UR10][R4.64] ;  /* 0x0000000a04057981 */ /* 0x000f62000c1e1500 */
[----:B------:R-:W0:Y:S01]  /*0340*/  S2UR UR6, SR_CgaCtaId ;  /* 0x00000000000679c3 */ /* 0x000e220000008800 */
[----:B------:R-:W-:Y:S01]  /*0350*/  VIADD R67, R16, 0x20 ;  /* 0x0000002010437836 */ /* 0x000fe20000000000 */
[----:B----4-:R-:W-:Y:S01]  /*0360*/  LOP3.LUT R6, R0, 0xc0, RZ, 0xc0, !PT ;  /* 0x000000c000067812 */ /* 0x010fe200078ec0ff */
[----:B------:R-:W-:-:S03]  /*0370*/  UMOV UR4, 0x400 ;  /* 0x0000040000047882 */ /* 0x000fc60000000000 */
[----:B------:R-:W-:Y:S02]  /*0380*/  ISETP.GE.AND P0, PT, R67, 0x1, PT ;  /* 0x000000014300780c */ /* 0x000fe40003f06270 */
[----:B------:R-:W-:Y:S02]  /*0390*/  SHF.L.U32 R15, R0, 0x1, RZ ;  /* 0x00000001000f7819 */ /* 0x000fe400000006ff */
[----:B------:R-:W-:-:S04]  /*03a0*/  SHF.R.U32.HI R6, RZ, 0x2, R6 ;  /* 0x00000002ff067819 */ /* 0x000fc80000011606 */
[----:B------:R-:W-:Y:S02]  /*03b0*/  LOP3.LUT R68, R6, 0x1fe, R15, 0x78, !PT ;  /* 0x000001fe06447812 */ /* 0x000fe400078e780f */
[----:B------:R-:W-:Y:S01]  /*03c0*/  LOP3.LUT R72, R0, 0xff, RZ, 0xc0, !PT ;  /* 0x000000ff00487812 */ /* 0x000fe200078ec0ff */
[----:B0-----:R-:W-:Y:S01]  /*03d0*/  ULEA UR6, UR6, UR4, 0x18 ;  /* 0x0000000406067291 */ /* 0x001fe2000f8ec0ff */
[----:B------:R-:W-:Y:S01]  /*03e0*/  IMAD.MOV.U32 R63, RZ, RZ, -0x800000 ;  /* 0xff800000ff3f7424 */ /* 0x000fe200078e00ff */
[----:B------:R-:W-:Y:S01]  /*03f0*/  MOV R112, 0x3f800000 ;  /* 0x3f80000000707802 */ /* 0x000fe20000000f00 */
[----:B------:R-:W-:Y:S01]  /*0400*/  IMAD.MOV.U32 R62, RZ, RZ, -0x800000 ;  /* 0xff800000ff3e7424 */ /* 0x000fe200078e00ff */
[----:B------:R-:W-:Y:S01]  /*0410*/  CS2R R36, SRZ ;  /* 0x0000000000247805 */ /* 0x000fe2000001ff00 */
[----:B------:R-:W-:Y:S01]  /*0420*/  IMAD.MOV.U32 R61, RZ, RZ, -0x800000 ;  /* 0xff800000ff3d7424 */ /* 0x000fe200078e00ff */
[----:B------:R-:W-:Y:S01]  /*0430*/  CS2R R38, SRZ ;  /* 0x0000000000267805 */ /* 0x000fe2000001ff00 */
[----:B------:R-:W-:Y:S01]  /*0440*/  IMAD.MOV.U32 R60, RZ, RZ, -0x800000 ;  /* 0xff800000ff3c7424 */ /* 0x000fe200078e00ff */
[----:B------:R-:W-:Y:S01]  /*0450*/  CS2R R32, SRZ ;  /* 0x0000000000207805 */ /* 0x000fe2000001ff00 */
[----:B------:R-:W-:Y:S01]  /*0460*/  IMAD.MOV.U32 R113, RZ, RZ, 0x3f800000 ;  /* 0x3f800000ff717424 */ /* 0x000fe200078e00ff */
[----:B------:R-:W-:Y:S01]  /*0470*/  ISETP.GE.U32.AND P5, PT, R72, 0x20, PT ;  /* 0x000000204800780c */ /* 0x000fe20003fa6070 */
[----:B------:R-:W-:Y:S01]  /*0480*/  IMAD.MOV.U32 R110, RZ, RZ, 0x3f800000 ;  /* 0x3f800000ff6e7424 */ /* 0x000fe200078e00ff */
[----:B------:R-:W-:Y:S01]  /*0490*/  CS2R R34, SRZ ;  /* 0x0000000000227805 */ /* 0x000fe2000001ff00 */
[----:B------:R-:W-:Y:S01]  /*04a0*/  IMAD.MOV.U32 R111, RZ, RZ, 0x3f800000 ;  /* 0x3f800000ff6f7424 */ /* 0x000fe200078e00ff */
[----:B------:R-:W-:-:S02]  /*04b0*/  LOP3.LUT R71, R0, 0x1c, RZ, 0xc0, !PT ;  /* 0x0000001c00477812 */ /* 0x000fc400078ec0ff */
[C---:B------:R-:W-:Y:S01]  /*04c0*/  LOP3.LUT R70, R0.reuse, 0x3, RZ, 0xc0, !PT ;  /* 0x0000000300467812 */ /* 0x040fe200078ec0ff */
[----:B--2---:R-:W-:Y:S04]  /*04d0*/  STS.U16 [R68+UR6], R19 ;  /* 0x0000001344007988 */ /* 0x004fe80008000406 */
[----:B---3--:R-:W-:Y:S04]  /*04e0*/  STS.U16 [R68+UR6+0x200], R21 ;  /* 0x0002001544007988 */ /* 0x008fe80008000406 */
[----:B-----5:R-:W-:Y:S04]  /*04f0*/  STS.U16 [R68+UR6+0x400], R7 ;  /* 0x0004000744007988 */ /* 0x020fe80008000406 */
[----:B------:R-:W-:Y:S04]  /*0500*/  STS.U16 [R68+UR6+0x600], R9 ;  /* 0x0006000944007988 */ /* 0x000fe80008000406 */
[----:B------:R-:W-:Y:S04]  /*0510*/  STS.U16 [R68+UR6+0x800], R11 ;  /* 0x0008000b44007988 */ /* 0x000fe80008000406 */
[----:B------:R0:W-:Y:S04]  /*0520*/  STS.U16 [R68+UR6+0xa00], R3 ;  /* 0x000a000344007988 */ /* 0x0001e80008000406 */
[----:B------:R-:W-:Y:S04]  /*0530*/  STS.U16 [R68+UR6+0xc00], R13 ;  /* 0x000c000d44007988 */ /* 0x000fe80008000406 */
[----:B------:R1:W-:Y:S01]  /*0540*/  STS.U16 [R68+UR6+0xe00], R5 ;  /* 0x000e000544007988 */ /* 0x0003e20008000406 */
[----:B0-----:R-:W-:-:S02]  /*0550*/  LOP3.LUT R3, R0, 0xc0, RZ, 0xc0, !PT ;  /* 0x000000c000037812 */ /* 0x001fc400078ec0ff */
[----:B-1----:R-:W-:Y:S01]  /*0560*/  LOP3.LUT R5, R0, 0x3f, RZ, 0xc0, !PT ;  /* 0x0000003f00057812 */ /* 0x002fe200078ec0ff */
[----:B------:R-:W-:Y:S06]  /*0570*/  @!P0 BRA `(.L_x_0) ;  /* 0x0000001800448947 */ /* 0x000fec0003800000 */
[----:B------:R-:W0:Y:S01]  /*0580*/  LDC.64 R8, c[0x0][0x3c0] ;  /* 0x0000f000ff087b82 */ /* 0x000e220000000a00 */
[----:B------:R-:W1:Y:S01]  /*0590*/  LDCU UR8, c[0x0][0x3c8] ;  /* 0x00007900ff0877ac */ /* 0x000e620008000800 */
[----:B------:R-:W-:Y:S01]  /*05a0*/  LOP3.LUT R22, R0, 0x7, RZ, 0xc0, !PT ;  /* 0x0000000700167812 */ /* 0x000fe200078ec0ff */
[----:B------:R-:W-:Y:S01]  /*05b0*/  IMAD.SHL.U32 R4, R70, 0x2, RZ ;  /* 0x0000000246047824 */ /* 0x000fe200078e00ff */
[C---:B------:R-:W-:Y:S01]  /*05c0*/  LOP3.LUT R7, R0.reuse, 0x60, RZ, 0xc0, !PT ;  /* 0x0000006000077812 */ /* 0x040fe200078ec0ff */
[----:B------:R-:W2:Y:S01]  /*05d0*/  LDCU.64 UR12, c[0x0][0x388] ;  /* 0x00007100ff0c77ac */ /* 0x000ea20008000a00 */
[C---:B------:R-:W-:Y:S01]  /*05e0*/  SHF.L.U32 R10, R0.reuse, 0x3, RZ ;  /* 0x00000003000a7819 */ /* 0x040fe200000006ff */
[C---:B------:R-:W-:Y:S01]  /*05f0*/  IMAD.SHL.U32 R19, R0.reuse, 0x40, RZ ;  /* 0x0000004000137824 */ /* 0x040fe200078e00ff */
[----:B------:R-:W-:Y:S01]  /*0600*/  LOP3.LUT R6, R0, 0xe0, RZ, 0xc0, !PT ;  /* 0x000000e000067812 */ /* 0x000fe200078ec0ff */
[----:B------:R-:W-:Y:S01]  /*0610*/  IMAD R12, R7, 0x2, R22 ;  /* 0x00000002070c7824 */ /* 0x000fe200078e0216 */
[----:B------:R-:W-:Y:S01]  /*0620*/  LOP3.LUT R10, R10, 0x30, RZ, 0xc0, !PT ;  /* 0x000000300a0a7812 */ /* 0x000fe200078ec0ff */
[----:B------:R-:W3:Y:S01]  /*0630*/  LDC R28, c[0x0][0x3d8] ;  /* 0x0000f600ff1c7b82 */ /* 0x000ee20000000800 */
[----:B------:R-:W-:Y:S01]  /*0640*/  SHF.R.U32.HI R17, RZ, 0x6, R0 ;  /* 0x00000006ff117819 */ /* 0x000fe20000011600 */
[----:B------:R-:W-:Y:S01]  /*0650*/  IMAD.SHL.U32 R12, R12, 0x10, RZ ;  /* 0x000000100c0c7824 */ /* 0x000fe200078e00ff */
[----:B------:R-:W-:Y:S01]  /*0660*/  LEA R18, R6, R10, 0x4 ;  /* 0x0000000a06127211 */ /* 0x000fe200078e20ff */
[----:B------:R-:W4:Y:S01]  /*0670*/  LDCU.64 UR4, c[0x0][0x3d0] ;  /* 0x00007a00ff0477ac */ /* 0x000f220008000a00 */
[----:B------:R-:W-:Y:S01]  /*0680*/  SGXT.U32 R6, R17, 0x2 ;  /* 0x000000021106781a */ /* 0x000fe20000000000 */
[----:B------:R-:W-:Y:S01]  /*0690*/  IMAD.MOV.U32 R76, RZ, RZ, -0x800000 ;  /* 0xff800000ff4c7424 */ /* 0x000fe200078e00ff */
[----:B------:R-:W-:Y:S01]  /*06a0*/  LOP3.LUT R2, R0, 0x1f, RZ, 0xc0, !PT ;  /* 0x0000001f00027812 */ /* 0x000fe200078ec0ff */
[----:B------:R-:W5:Y:S01]  /*06b0*/  LDC.64 R78, c[0x0][0x390] ;  /* 0x0000e400ff4e7b82 */ /* 0x000f620000000a00 */
[----:B------:R-:W-:Y:S01]  /*06c0*/  LEA.HI R4, R7, R4, RZ, 0x1e ;  /* 0x0000000407047211 */ /* 0x000fe200078ff0ff */
[----:B------:R-:W-:Y:S01]  /*06d0*/  IMAD.MOV.U32 R75, RZ, RZ, -0x800000 ;  /* 0xff800000ff4b7424 */ /* 0x000fe200078e00ff */
[----:B------:R-:W-:Y:S01]  /*06e0*/  SHF.R.U32.HI R11, RZ, 0x1, R7 ;  /* 0x00000001ff0b7819 */ /* 0x000fe20000011607 */
[----:B------:R-:W-:Y:S01]  /*06f0*/  IMAD.SHL.U32 R7, R22, 0x40, RZ ;  /* 0x0000004016077824 */ /* 0x000fe200078e00ff */
[----:B------:R-:W-:Y:S01]  /*0700*/  LOP3.LUT R17, R12, 0x30, R15, 0x78, !PT ;  /* 0x000000300c117812 */ /* 0x000fe200078e780f */
[----:B0-----:R-:W-:Y:S01]  /*0710*/  IMAD R12, R6, R9, RZ ;  /* 0x00000009060c7224 */ /* 0x001fe200078e02ff */
[----:B------:R-:W-:Y:S01]  /*0720*/  LOP3.LUT R13, R10, R11, RZ, 0x3c, !PT ;  /* 0x0000000b0a0d7212 */ /* 0x000fe200078e3cff */
[----:B-1----:R-:W-:Y:S01]  /*0730*/  IMAD R11, R5, UR8, RZ ;  /* 0x00000008050b7c24 */ /* 0x002fe2000f8e02ff */
[----:B------:R-:W-:Y:S01]  /*0740*/  LEA R6, R2, UR6, 0x6 ;  /* 0x0000000602067c11 */ /* 0x000fe2000f8e30ff */
[----:B------:R-:W-:Y:S01]  /*0750*/  IMAD R8, R8, UR7, RZ ;  /* 0x0000000708087c24 */ /* 0x000fe2000f8e02ff */
[----:B------:R-:W-:Y:S01]  /*0760*/  LOP3.LUT R19, R10, 0x3c0, R19, 0xf8, !PT ;  /* 0x000003c00a137812 */ /* 0x000fe200078ef813 */
[----:B------:R-:W-:Y:S01]  /*0770*/  IMAD.MOV.U32 R74, RZ, RZ, -0x800000 ;  /* 0xff800000ff4a7424 */ /* 0x000fe200078e00ff */
[----:B------:R-:W-:Y:S01]  /*0780*/  LOP3.LUT R10, R7, R10, RZ, 0xfc, !PT ;  /* 0x0000000a070a7212 */ /* 0x000fe200078efcff */
[----:B------:R-:W-:Y:S01]  /*0790*/  IMAD.IADD R5, R13, 0x1, R6 ;  /* 0x000000010d057824 */ /* 0x000fe200078e0206 */
[--C-:B------:R-:W-:Y:S01]  /*07a0*/  LOP3.LUT R26, R18, 0x30, R15.reuse, 0x78, !PT ;  /* 0x00000030121a7812 */ /* 0x100fe200078e780f */
[----:B------:R-:W-:Y:S01]  /*07b0*/  IMAD R18, R9, 0x4, R12 ;  /* 0x0000000409127824 */ /* 0x000fe200078e020c */
[----:B------:R-:W-:Y:S01]  /*07c0*/  LOP3.LUT R24, R10, 0x10, R15, 0x78, !PT ;  /* 0x000000100a187812 */ /* 0x000fe200078e780f */
[----:B------:R-:W-:Y:S01]  /*07d0*/  IMAD.SHL.U32 R13, R11, 0x2, RZ ;  /* 0x000000020b0d7824 */ /* 0x000fe200078e00ff */
[----:B------:R-:W-:Y:S01]  /*07e0*/  SHF.L.U32 R10, R8, 0x1, RZ ;  /* 0x00000001080a7819 */ /* 0x000fe200000006ff */
[----:B------:R-:W-:Y:S01]  /*07f0*/  IMAD R20, R9, 0x4, R18 ;  /* 0x0000000409147824 */ /* 0x000fe200078e0212 */
[----:B------:R-:W-:Y:S01]  /*0800*/  LOP3.LUT R15, R0, 0x10, RZ, 0xc0, !PT ;  /* 0x00000010000f7812 */ /* 0x000fe200078ec0ff */
[----:B------:R-:W-:Y:S01]  /*0810*/  IMAD R6, R22, 0x80, R17 ;  /* 0x0000008016067824 */ /* 0x000fe200078e0211 */
[----:B--2---:R-:W-:Y:S01]  /*0820*/  IADD3 R95, P0, P1, R13, UR12, R10 ;  /* 0x0000000c0d5f7c10 */ /* 0x004fe2000f91e00a */
[C---:B------:R-:W-:Y:S01]  /*0830*/  IMAD R10, R9.reuse, 0x4, R20 ;  /* 0x00000004090a7824 */ /* 0x040fe200078e0214 */
[----:B----4-:R-:W-:Y:S01]  /*0840*/  UIMAD UR4, UR7, UR4, URZ ;  /* 0x00000004070472a4 */ /* 0x010fe2000f8e02ff */
[----:B---3--:R-:W-:Y:S01]  /*0850*/  IMAD R17, R14, R28, RZ ;  /* 0x0000001c0e117224 */ /* 0x008fe200078e02ff */
[-C--:B------:R-:W-:Y:S01]  /*0860*/  LEA R108, P2, R12, R95.reuse, 0x1 ;  /* 0x0000005f0c6c7211 */ /* 0x080fe200078408ff */
[----:B------:R-:W-:Y:S01]  /*0870*/  IMAD R22, R9, 0x4, R10 ;  /* 0x0000000409167824 */ /* 0x000fe200078e020a */
[----:B------:R-:W-:Y:S01]  /*0880*/  LEA R102, P6, R10, R95, 0x1 ;  /* 0x0000005f0a667211 */ /* 0x000fe200078c08ff */
[----:B------:R-:W-:Y:S01]  /*0890*/  IMAD R13, R2, UR5, RZ ;  /* 0x00000005020d7c24 */ /* 0x000fe2000f8e02ff */
[----:B------:R-:W-:Y:S01]  /*08a0*/  USHF.L.U32 UR5, UR4, 0x1, URZ ;  /* 0x0000000104057899 */ /* 0x000fe200080006ff */
[----:B------:R-:W-:Y:S01]  /*08b0*/  IMAD.HI R11, R11, 0x2, RZ ;  /* 0x000000020b0b7827 */ /* 0x000fe200078e02ff */
[----:B------:R-:W-:-:S02]  /*08c0*/  LEA R14, R9, R22, 0x2 ;  /* 0x00000016090e7211 */ /* 0x000fc400078e10ff */
[----:B------:R-:W-:Y:S02]  /*08d0*/  CS2R R36, SRZ ;  /* 0x0000000000247805 */ /* 0x000fe4000001ff00 */
[-C--:B------:R-:W-:Y:S01]  /*08e0*/  LEA R106, P3, R18, R95.reuse, 0x1 ;  /* 0x0000005f126a7211 */ /* 0x080fe200078608ff */
[----:B------:R-:W-:Y:S01]  /*08f0*/  IMAD.HI R2, R8, 0x2, RZ ;  /* 0x0000000208027827 */ /* 0x000fe200078e02ff */
[----:B------:R-:W-:Y:S02]  /*0900*/  LEA R104, P4, R20, R95, 0x1 ;  /* 0x0000005f14687211 */ /* 0x000fe400078808ff */
[----:B------:R-:W-:Y:S02]  /*0910*/  CS2R R38, SRZ ;  /* 0x0000000000267805 */ /* 0x000fe4000001ff00 */
[----:B------:R-:W-:Y:S01]  /*0920*/  LOP3.LUT R19, R19, 0x10, R0, 0x78, !PT ;  /* 0x0000001013137812 */ /* 0x000fe200078e7800 */
[----:B------:R-:W-:Y:S01]  /*0930*/  IMAD R8, R15, 0x20, R24 ;  /* 0x000000200f087824 */ /* 0x000fe200078e0218 */
[----:B------:R-:W-:Y:S01]  /*0940*/  IADD3.X R21, PT, PT, R11, UR13, R2, P0, P1 ;  /* 0x0000000d0b157c10 */ /* 0x000fe200087e2402 */
[----:B------:R-:W-:Y:S01]  /*0950*/  IMAD.SHL.U32 R15, R13, 0x2, RZ ;  /* 0x000000020d0f7824 */ /* 0x000fe200078e00ff */
[----:B------:R-:W-:Y:S01]  /*0960*/  IADD3 R7, PT, PT, R26, UR6, R7 ;  /* 0x000000061a077c10 */ /* 0x000fe2000fffe007 */
[----:B------:R-:W-:Y:S01]  /*0970*/  IMAD R24, R9, 0x4, R14 ;  /* 0x0000000409187824 */ /* 0x000fe200078e020e */
[-C--:B------:R-:W-:Y:S01]  /*0980*/  LEA.HI.X.SX32 R103, R10, R21.reuse, 0x1, P6 ;  /* 0x000000150a677211 */ /* 0x080fe200030f0eff */
[----:B------:R-:W-:Y:S01]  /*0990*/  IMAD R11, R28, 0x8, R17 ;  /* 0x000000081c0b7824 */ /* 0x000fe200078e0211 */
[----:B-----5:R-:W-:Y:S01]  /*09a0*/  IADD3 R78, P0, P1, R15, UR5, R78 ;  /* 0x000000050f4e7c10 */ /* 0x020fe2000f91e04e */
[----:B------:R-:W-:Y:S01]  /*09b0*/  IMAD.HI R2, R13, 0x2, RZ ;  /* 0x000000020d027827 */ /* 0x000fe200078e02ff */
[----:B------:R-:W-:Y:S01]  /*09c0*/  LEA R9, R9, R24, 0x2 ;  /* 0x0000001809097211 */ /* 0x000fe200078e10ff */
[----:B------:R-:W-:Y:S01]  /*09d0*/  UIMAD.WIDE UR4, UR4, 0x2, URZ ;  /* 0x00000002040478a5 */ /* 0x000fe2000f8e02ff */
[----:B------:R-:W-:Y:S01]  /*09e0*/  LEA.HI.X.SX32 R109, R12, R21, 0x1, P2 ;  /* 0x000000150c6d7211 */ /* 0x000fe200010f0eff */
[----:B------:R-:W-:Y:S01]  /*09f0*/  IMAD R15, R28, 0x8, R11 ;  /* 0x000000081c0f7824 */ /* 0x000fe200078e020b */
[----:B------:R-:W-:Y:S01]  /*0a00*/  LEA R94, P6, R9, R95, 0x1 ;  /* 0x0000005f095e7211 */ /* 0x000fe200078c08ff */
[----:B------:R-:W-:Y:S01]  /*0a10*/  IMAD.MOV.U32 R112, RZ, RZ, 0x3f800000 ;  /* 0x3f800000ff707424 */ /* 0x000fe200078e00ff */
[-C--:B------:R-:W-:Y:S01]  /*0a20*/  LEA.HI.X.SX32 R107, R18, R21.reuse, 0x1, P3 ;  /* 0x00000015126b7211 */ /* 0x080fe200018f0eff */
[----:B------:R-:W-:Y:S01]  /*0a30*/  IMAD R13, R28, 0x8, R15 ;  /* 0x000000081c0d7824 */ /* 0x000fe200078e020f */
[----:B------:R-:W-:Y:S01]  /*0a40*/  LEA.HI.X.SX32 R105, R20, R21, 0x1, P4 ;  /* 0x0000001514697211 */ /* 0x000fe200020f0eff */
[----:B------:R-:W-:Y:S01]  /*0a50*/  IMAD.MOV.U32 R113, RZ, RZ, 0x3f800000 ;  /* 0x3f800000ff717424 */ /* 0x000fe200078e00ff */
[-C--:B------:R-:W-:Y:S01]  /*0a60*/  LEA R100, P2, R22, R95.reuse, 0x1 ;  /* 0x0000005f16647211 */ /* 0x080fe200078408ff */
[----:B------:R-:W-:Y:S01]  /*0a70*/  IMAD.MOV.U32 R110, RZ, RZ, 0x3f800000 ;  /* 0x3f800000ff6e7424 */ /* 0x000fe200078e00ff */
[----:B------:R-:W-:-:S02]  /*0a80*/  LEA R98, P3, R14, R95, 0x1 ;  /* 0x0000005f0e627211 */ /* 0x000fc400078608ff */
[----:B------:R-:W-:Y:S02]  /*0a90*/  CS2R R32, SRZ ;  /* 0x0000000000207805 */ /* 0x000fe4000001ff00 */
[----:B------:R-:W-:Y:S02]  /*0aa0*/  LEA R96, P4, R24, R95, 0x1 ;  /* 0x0000005f18607211 */ /* 0x000fe400078808ff */
[----:B------:R-:W-:Y:S02]  /*0ab0*/  CS2R R34, SRZ ;  /* 0x0000000000227805 */ /* 0x000fe4000001ff00 */
[----:B------:R-:W-:Y:S01]  /*0ac0*/  LEA.HI.X.SX32 R95, R9, R21, 0x1, P6 ;  /* 0x00000015095f7211 */ /* 0x000fe200030f0eff */
[----:B------:R-:W-:Y:S01]  /*0ad0*/  IMAD R9, R28, 0x8, R13 ;  /* 0x000000081c097824 */ /* 0x000fe200078e020d */
[----:B------:R-:W-:Y:S01]  /*0ae0*/  IADD3.X R12, PT, PT, R2, UR5, R79, P0, P1 ;  /* 0x00000005020c7c10 */ /* 0x000fe200087e244f */
[----:B------:R-:W0:Y:S01]  /*0af0*/  LDCU UR9, c[0x0][0x3a8] ;  /* 0x00007500ff0977ac */ /* 0x000e220008000800 */
[----:B------:R-:W-:-:S02]  /*0b00*/  LEA R92, P0, R17, R78, 0x1 ;  /* 0x0000004e115c7211 */ /* 0x000fc400078008ff */
[----:B------:R-:W-:Y:S01]  /*0b10*/  LEA R2, R28, R9, 0x3 ;  /* 0x000000091c027211 */ /* 0x000fe200078e18ff */
[----:B------:R-:W-:Y:S01]  /*0b20*/  UMOV UR4, URZ ;  /* 0x000000ff00047c82 */ /* 0x000fe20008000000 */
[----:B------:R-:W-:Y:S01]  /*0b30*/  LEA R90, P1, R11, R78, 0x1 ;  /* 0x0000004e0b5a7211 */ /* 0x000fe200078208ff */
[----:B------:R-:W-:Y:S01]  /*0b40*/  UMOV UR5, URZ ;  /* 0x000000ff00057c82 */ /* 0x000fe20008000000 */
[----:B------:R-:W-:Y:S01]  /*0b50*/  LEA.HI.X.SX32 R101, R22, R21, 0x1, P2 ;  /* 0x0000001516657211 */ /* 0x000fe200010f0eff */
[----:B------:R-:W-:Y:S01]  /*0b60*/  IMAD R10, R28, 0x8, R2 ;  /* 0x000000081c0a7824 */ /* 0x000fe200078e0202 */
[----:B------:R-:W-:Y:S02]  /*0b70*/  LEA.HI.X.SX32 R93, R17, R12, 0x1, P0 ;  /* 0x0000000c115d7211 */ /* 0x000fe400000f0eff */
[-C--:B------:R-:W-:Y:S02]  /*0b80*/  LEA R88, P2, R15, R78.reuse, 0x1 ;  /* 0x0000004e0f587211 */ /* 0x080fe400078408ff */
[----:B------:R-:W-:-:S02]  /*0b90*/  LEA R86, P0, R13, R78, 0x1 ;  /* 0x0000004e0d567211 */ /* 0x000fc400078008ff */
[-C--:B------:R-:W-:Y:S01]  /*0ba0*/  LEA.HI.X.SX32 R91, R11, R12.reuse, 0x1, P1 ;  /* 0x0000000c0b5b7211 */ /* 0x080fe200008f0eff */
[----:B------:R-:W-:Y:S01]  /*0bb0*/  IMAD R11, R28, 0x8, R10 ;  /* 0x000000081c0b7824 */ /* 0x000fe200078e020a */
[-C--:B------:R-:W-:Y:S02]  /*0bc0*/  LEA.HI.X.SX32 R89, R15, R12.reuse, 0x1, P2 ;  /* 0x0000000c0f597211 */ /* 0x080fe400010f0eff */
[----:B------:R-:W-:Y:S02]  /*0bd0*/  LEA.HI.X.SX32 R87, R13, R12, 0x1, P0 ;  /* 0x0000000c0d577211 */ /* 0x000fe400000f0eff */
[----:B------:R-:W-:Y:S01]  /*0be0*/  LEA.HI.X.SX32 R99, R14, R21, 0x1, P3 ;  /* 0x000000150e637211 */ /* 0x000fe200018f0eff */
[----:B------:R-:W-:Y:S01]  /*0bf0*/  IMAD.MOV.U32 R14, RZ, RZ, RZ ;  /* 0x000000ffff0e7224 */ /* 0x000fe200078e00ff */
[-C--:B------:R-:W-:Y:S02]  /*0c00*/  LEA R84, P0, R9, R78.reuse, 0x1 ;  /* 0x0000004e09547211 */ /* 0x080fe400078008ff */
[----:B------:R-:W-:-:S02]  /*0c10*/  LEA R82, P1, R2, R78, 0x1 ;  /* 0x0000004e02527211 */ /* 0x000fc400078208ff */
[-C--:B------:R-:W-:Y:S02]  /*0c20*/  LEA R80, P2, R10, R78.reuse, 0x1 ;  /* 0x0000004e0a507211 */ /* 0x080fe400078408ff */
[----:B------:R-:W-:Y:S02]  /*0c30*/  LEA R78, P3, R11, R78, 0x1 ;  /* 0x0000004e0b4e7211 */ /* 0x000fe400078608ff */
[----:B------:R-:W-:Y:S02]  /*0c40*/  LEA.HI R15, R71, 0x18, RZ, 0x1e ;  /* 0x00000018470f7811 */ /* 0x000fe400078ff0ff */
[-C--:B------:R-:W-:Y:S02]  /*0c50*/  LEA.HI.X.SX32 R79, R11, R12.reuse, 0x1, P3 ;  /* 0x0000000c0b4f7211 */ /* 0x080fe400018f0eff */
[----:B------:R-:W-:Y:S01]  /*0c60*/  LEA.HI R11, R71, 0x10, RZ, 0x1e ;  /* 0x00000010470b7811 */ /* 0x000fe200078ff0ff */
[----:B------:R-:W-:Y:S01]  /*0c70*/  IMAD.IADD R66, R16, 0x1, R15 ;  /* 0x0000000110427824 */ /* 0x000fe200078e020f */
[----:B------:R-:W-:-:S02]  /*0c80*/  LEA.HI.X.SX32 R83, R2, R12, 0x1, P1 ;  /* 0x0000000c02537211 */ /* 0x000fc400008f0eff */
[----:B------:R-:W-:Y:S01]  /*0c90*/  LEA.HI R17, R71, 0x8, RZ, 0x1e ;  /* 0x0000000847117811 */ /* 0x000fe200078ff0ff */
[C---:B------:R-:W-:Y:S01]  /*0ca0*/  IMAD.IADD R65, R16.reuse, 0x1, R11 ;  /* 0x0000000110417824 */ /* 0x040fe200078e020b */
[----:B------:R-:W-:Y:S02]  /*0cb0*/  SHF.R.U32.HI R2, RZ, 0x3, R0 ;  /* 0x00000003ff027819 */ /* 0x000fe40000011600 */
[----:B------:R-:W-:Y:S02]  /*0cc0*/  LEA.HI.X.SX32 R85, R9, R12, 0x1, P0 ;  /* 0x0000000c09557211 */ /* 0x000fe400000f0eff */
[----:B------:R-:W-:Y:S01]  /*0cd0*/  LEA.HI R9, R71, R16, RZ, 0x1e ;  /* 0x0000001047097211 */ /* 0x000fe200078ff0ff */
[----:B------:R-:W-:Y:S01]  /*0ce0*/  IMAD.IADD R16, R16, 0x1, R17 ;  /* 0x0000000110107824 */ /* 0x000fe200078e0211 */
[----:B------:R-:W-:Y:S02]  /*0cf0*/  LEA R15, R15, UR6, 0x4 ;  /* 0x000000060f0f7c11 */ /* 0x000fe4000f8e20ff */
[----:B------:R-:W-:-:S02]  /*0d00*/  LOP3.LUT R2, R2, 0xc, RZ, 0xc0, !PT ;  /* 0x0000000c02027812 */ /* 0x000fc400078ec0ff */
[----:B------:R-:W-:Y:S02]  /*0d10*/  LEA R18, R11, UR6, 0x4 ;  /* 0x000000060b127c11 */ /* 0x000fe4000f8e20ff */
[----:B------:R-:W-:Y:S01]  /*0d20*/  ISETP.NE.U32.AND P0, PT, R70, RZ, PT ;  /* 0x000000ff4600720c */ /* 0x000fe20003f05070 */
[----:B------:R-:W-:Y:S01]  /*0d30*/  IMAD.IADD R22, R2, 0x1, R15 ;  /* 0x0000000102167824 */ /* 0x000fe200078e020f */
[----:B------:R-:W-:Y:S02]  /*0d40*/  LEA R17, R17, UR6, 0x4 ;  /* 0x0000000611117c11 */ /* 0x000fe4000f8e20ff */
[----:B------:R-:W-:Y:S01]  /*0d50*/  LEA.HI.X.SX32 R97, R24, R21, 0x1, P4 ;  /* 0x0000001518617211 */ /* 0x000fe200020f0eff */
[----:B------:R-:W-:Y:S01]  /*0d60*/  IMAD.IADD R21, R2, 0x1, R18 ;  /* 0x0000000102157824 */ /* 0x000fe200078e0212 */
[----:B------:R-:W-:Y:S02]  /*0d70*/  LEA.HI.X.SX32 R81, R10, R12, 0x1, P2 ;  /* 0x0000000c0a517211 */ /* 0x000fe400010f0eff */
[----:B------:R-:W-:-:S02]  /*0d80*/  ISETP.GE.U32.AND P6, PT, R72, 0x80, PT ;  /* 0x000000804800780c */ /* 0x000fc40003fc6070 */
[----:B------:R-:W-:Y:S02]  /*0d90*/  LOP3.LUT R10, R68, 0x40, RZ, 0x3c, !PT ;  /* 0x00000040440a7812 */ /* 0x000fe400078e3cff */
[----:B------:R-:W-:Y:S02]  /*0da0*/  MOV R13, RZ ;  /* 0x000000ff000d7202 */ /* 0x000fe40000000f00 */
[----:B------:R-:W-:Y:S02]  /*0db0*/  MOV R73, 0xff800000 ;  /* 0xff80000000497802 */ /* 0x000fe40000000f00 */
[----:B------:R-:W-:Y:S02]  /*0dc0*/  MOV R111, 0x3f800000 ;  /* 0x3f800000006f7802 */ /* 0x000fe40000000f00 */
[----:B------:R-:W-:Y:S02]  /*0dd0*/  ISETP.LT.U32.AND P0, PT, R72, 0x80, !P0 ;  /* 0x000000804800780c */ /* 0x000fe40004701070 */
[----:B------:R-:W-:-:S02]  /*0de0*/  IADD3 R20, PT, PT, R2, R17, RZ ;  /* 0x0000001102147210 */ /* 0x000fc40007ffe0ff */
[----:B------:R-:W-:Y:S02]  /*0df0*/  LOP3.LUT R23, R19, 0x20, RZ, 0x3c, !PT ;  /* 0x0000002013177812 */ /* 0x000fe400078e3cff */
[----:B------:R-:W-:Y:S02]  /*0e00*/  LOP3.LUT R64, R8, 0x20, RZ, 0x3c, !PT ;  /* 0x0000002008407812 */ /* 0x000fe400078e3cff */
[----:B0-----:R-:W-:-:S07]  /*0e10*/  LOP3.LUT R12, R6, 0x40, RZ, 0x3c, !PT ;  /* 0x00000040060c7812 */ /* 0x001fce00078e3cff */
.L_x_1:
[----:B------:R-:W-:-:S04]  /*0e20*/  IMAD.WIDE R44, R13, 0x2, R104 ;  /* 0x000000020d2c7825 */ /* 0x000fc800078e0268 */
[C---:B------:R-:W-:Y:S02]  /*0e30*/  IMAD.WIDE R46, R13.reuse, 0x2, R100 ;  /* 0x000000020d2e7825 */ /* 0x040fe400078e0264 */
[----:B------:R-:W2:Y:S02]  /*0e40*/  LDG.E.U16 R45, desc[UR10][R44.64] ;  /* 0x0000000a2c2d7981 */ /* 0x000ea4000c1e1500 */
[C---:B------:R-:W-:Y:S02]  /*0e50*/  IMAD.WIDE R42, R13.reuse, 0x2, R108 ;  /* 0x000000020d2a7825 */ /* 0x040fe400078e026c */
[----:B------:R-:W3:Y:S02]  /*0e60*/  LDG.E.U16 R47, desc[UR10][R46.64] ;  /* 0x0000000a2e2f7981 */ /* 0x000ee4000c1e1500 */
[C---:B------:R-:W-:Y:S02]  /*0e70*/  IMAD.WIDE R24, R13.reuse, 0x2, R96 ;  /* 0x000000020d187825 */ /* 0x040fe400078e0260 */
[----:B------:R-:W4:Y:S02]  /*0e80*/  LDG.E.U16 R43, desc[UR10][R42.64] ;  /* 0x0000000a2a2b7981 */ /* 0x000f24000c1e1500 */
[----:B------:R-:W-:-:S02]  /*0e90*/  IMAD.WIDE R40, R13, 0x2, R106 ;  /* 0x000000020d287825 */ /* 0x000fc400078e026a */
[----:B------:R-:W5:Y:S02]  /*0ea0*/  LDG.E.U16 R115, desc[UR10][R24.64] ;  /* 0x0000000a18737981 */ /* 0x000f64000c1e1500 */
[C---:B------:R-:W-:Y:S02]  /*0eb0*/  IMAD.WIDE R26, R13.reuse, 0x2, R102 ;  /* 0x000000020d1a7825 */ /* 0x040fe400078e0266 */
[----:B------:R-:W5:Y:S02]  /*0ec0*/  LDG.E.U16 R49, desc[UR10][R40.64] ;  /* 0x0000000a28317981 */ /* 0x000f64000c1e1500 */
[C---:B------:R-:W-:Y:S02]  /*0ed0*/  IMAD.WIDE R28, R13.reuse, 0x2, R98 ;  /* 0x000000020d1c7825 */ /* 0x040fe400078e0262 */
[----:B------:R-:W5:Y:S02]  /*0ee0*/  LDG.E.U16 R51, desc[UR10][R26.64] ;  /* 0x0000000a1a337981 */ /* 0x000f64000c1e1500 */
[----:B------:R-:W-:-:S02]  /*0ef0*/  IMAD.WIDE R30, R13, 0x2, R94 ;  /* 0x000000020d1e7825 */ /* 0x000fc400078e025e */
[----:B------:R-:W5:Y:S04]  /*0f00*/  LDG.E.U16 R77, desc[UR10][R28.64] ;  /* 0x0000000a1c4d7981 */ /* 0x000f68000c1e1500 */
[----:B------:R-:W5:Y:S01]  /*0f10*/  LDG.E.U16 R117, desc[UR10][R30.64] ;  /* 0x0000000a1e757981 */ /* 0x000f62000c1e1500 */
[----:B------:R-:W-:Y:S06]  /*0f20*/  BAR.SYNC.DEFER_BLOCKING 0x0 ;  /* 0x0000000000007b1d */ /* 0x000fec0000010000 */
[----:B--2---:R-:W-:Y:S04]  /*0f30*/  STS.U16 [R68+UR6+0x1400], R45 ;  /* 0x0014002d44007988 */ /* 0x004fe80008000406 */
[----:B---3--:R-:W-:Y:S04]  /*0f40*/  STS.U16 [R68+UR6+0x1800], R47 ;  /* 0x0018002f44007988 */ /* 0x008fe80008000406 */
[----:B----4-:R-:W-:Y:S04]  /*0f50*/  STS.U16 [R68+UR6+0x1000], R43 ;  /* 0x0010002b44007988 */ /* 0x010fe80008000406 */
[----:B-----5:R-:W-:Y:S04]  /*0f60*/  STS.U16 [R68+UR6+0x1c00], R115 ;  /* 0x001c007344007988 */ /* 0x020fe80008000406 */
[----:B------:R-:W-:Y:S04]  /*0f70*/  STS.U16 [R10+UR6+0x1200], R49 ;  /* 0x001200310a007988 */ /* 0x000fe80008000406 */
[----:B------:R-:W-:Y:S04]  /*0f80*/  STS.U16 [R10+UR6+0x1600], R51 ;  /* 0x001600330a007988 */ /* 0x000fe80008000406 */
[----:B------:R-:W-:Y:S04]  /*0f90*/  STS.U16 [R10+UR6+0x1a00], R77 ;  /* 0x001a004d0a007988 */ /* 0x000fe80008000406 */
[----:B------:R-:W-:Y:S01]  /*0fa0*/  STS.U16 [R10+UR6+0x1e00], R117 ;  /* 0x001e00750a007988 */ /* 0x000fe20008000406 */
[----:B------:R-:W-:Y:S06]  /*0fb0*/  BAR.SYNC.DEFER_BLOCKING 0x0 ;  /* 0x0000000000007b1d */ /* 0x000fec0000010000 */
[----:B------:R-:W-:Y:S04]  /*0fc0*/  LDSM.16.MT88.4 R60, [R8+UR6] ;  /* 0x00000006083c783b */ /* 0x000fe80008004200 */
[----:B------:R-:W0:Y:S04]  /*0fd0*/  LDSM.16.M88.4 R24, [R6+UR6+0x1000] ;  /* 0x001000060618783b */ /* 0x000e280008000200 */
[----:B------:R-:W1:Y:S04]  /*0fe0*/  LDSM.16.MT88.4 R40, [R64+UR6] ;  /* 0x000000064028783b */ /* 0x000e680008004200 */
[----:B------:R-:W2:Y:S04]  /*0ff0*/  LDSM.16.MT88.4 R56, [R8+UR6+0x400] ;  /* 0x000400060838783b */ /* 0x000ea80008004200 */
[----:B------:R-:W3:Y:S04]  /*1000*/  LDSM.16.MT88.4 R52, [R64+UR6+0x400] ;  /* 0x000400064034783b */ /* 0x000ee80008004200 */
[----:B------:R-:W-:Y:S04]  /*1010*/  LDSM.16.MT88.4 R28, [R8+UR6+0x800] ;  /* 0x00080006081c783b */ /* 0x000fe80008004200 */
[----:B------:R-:W4:Y:S04]  /*1020*/  LDSM.16.M88.4 R48, [R12+UR6+0x1000] ;  /* 0x001000060c30783b */ /* 0x000f280008000200 */
[----:B------:R-:W5:Y:S01]  /*1030*/  LDSM.16.MT88.4 R44, [R64+UR6+0x800] ;  /* 0x00080006402c783b */ /* 0x000f620008004200 */
[-C--:B0-----:R-:W-:Y:S08]  /*1040*/  HMMA.16816.F32 R60, R60, R24.reuse, RZ ;  /* 0x000000183c3c723c */ /* 0x081ff000000018ff */
[----:B-1----:R-:W-:-:S12]  /*1050*/  HMMA.16816.F32 R40, R40, R24, RZ ;  /* 0x000000182828723c */ /* 0x002fd800000018ff */
[-C--:B--2---:R-:W-:Y:S01]  /*1060*/  HMMA.16816.F32 R56, R56, R26.reuse, R60 ;  /* 0x0000001a3838723c */ /* 0x084fe2000000183c */
[----:B------:R-:W0:Y:S07]  /*1070*/  LDSM.16.MT88.4 R60, [R8+UR6+0xc00] ;  /* 0x000c0006083c783b */ /* 0x000e2e0008004200 */
[----:B---3--:R-:W-:Y:S01]  /*1080*/  HMMA.16816.F32 R40, R52, R26, R40 ;  /* 0x0000001a3428723c */ /* 0x008fe20000001828 */
[----:B------:R-:W1:Y:S11]  /*1090*/  LDSM.16.MT88.4 R24, [R64+UR6+0xc00] ;  /* 0x000c00064018783b */ /* 0x000e760008004200 */
[-C--:B----4-:R-:W-:Y:S08]  /*10a0*/  HMMA.16816.F32 R28, R28, R48.reuse, R56 ;  /* 0x000000301c1c723c */ /* 0x090ff00000001838 */
[----:B-----5:R-:W-:Y:S01]  /*10b0*/  HMMA.16816.F32 R40, R44, R48, R40 ;  /* 0x000000302c28723c */ /* 0x020fe20000001828 */
[----:B------:R-:W-:Y:S01]  /*10c0*/  BAR.SYNC.DEFER_BLOCKING 0x0 ;  /* 0x0000000000007b1d */ /* 0x000fe20000010000 */
[----:B------:R-:W-:-:S10]  /*10d0*/  IADD3 R44, P1, PT, R4, UR4, RZ ;  /* 0x00000004042c7c10 */ /* 0x000fd4000ff3e0ff */
[----:B0-----:R-:W-:Y:S01]  /*10e0*/  HMMA.16816.F32 R28, R60, R50, R28 ;  /* 0x000000323c1c723c */ /* 0x001fe2000000181c */
[----:B------:R-:W-:-:S07]  /*10f0*/  ISETP.GT.U32.AND P2, PT, R44, R9, PT ;  /* 0x000000092c00720c */ /* 0x000fce0003f44070 */
[----:B-1----:R-:W-:Y:S01]  /*1100*/  HMMA.16816.F32 R24, R24, R50, R40 ;  /* 0x000000321818723c */ /* 0x002fe20000001828 */
[----:B------:R-:W-:Y:S01]  /*1110*/  IMAD.X R41, RZ, RZ, UR5, P1 ;  /* 0x00000005ff297e24 */ /* 0x000fe200088e06ff */
[C---:B------:R-:W-:Y:S02]  /*1120*/  ISETP.GE.U32.AND P1, PT, R44.reuse, R9, PT ;  /* 0x000000092c00720c */ /* 0x040fe40003f26070 */
[CC--:B------:R-:W-:Y:S02]  /*1130*/  ISETP.GT.U32.AND P4, PT, R44.reuse, R16.reuse, PT ;  /* 0x000000102c00720c */ /* 0x0c0fe40003f84070 */
[----:B------:R-:W-:Y:S02]  /*1140*/  ISETP.GE.U32.AND P3, PT, R44, R16, PT ;  /* 0x000000102c00720c */ /* 0x000fe40003f66070 */
[----:B------:R-:W-:-:S03]  /*1150*/  ISETP.GT.U32.AND.EX P2, PT, R41, RZ, PT, P2 ;  /* 0x000000ff2900720c */ /* 0x000fc60003f44120 */
[----:B------:R-:W-:Y:S01]  /*1160*/  FMUL R28, R28, UR9 ;  /* 0x000000091c1c7c20 */ /* 0x000fe20008400000 */
[----:B------:R-:W-:Y:S01]  /*1170*/  FMUL R29, R29, UR9 ;  /* 0x000000091d1d7c20 */ /* 0x000fe20008400000 */
[----:B------:R-:W-:Y:S01]  /*1180*/  FMUL R30, R30, UR9 ;  /* 0x000000091e1e7c20 */ /* 0x000fe20008400000 */
[----:B------:R-:W-:Y:S01]  /*1190*/  FMUL R40, R31, UR9 ;  /* 0x000000091f287c20 */ /* 0x000fe20008400000 */
[C---:B------:R-:W-:Y:S02]  /*11a0*/  ISETP.GE.U32.AND.EX P1, PT, R41.reuse, RZ, PT, P1 ;  /* 0x000000ff2900720c */ /* 0x040fe40003f26110 */
[C---:B------:R-:W-:Y:S02]  /*11b0*/  ISETP.GT.U32.AND.EX P4, PT, R41.reuse, RZ, PT, P4 ;  /* 0x000000ff2900720c */ /* 0x040fe40003f84140 */
[----:B------:R-:W-:Y:S02]  /*11c0*/  ISETP.GE.U32.AND.EX P3, PT, R41, RZ, PT, P3 ;  /* 0x000000ff2900720c */ /* 0x000fe40003f66130 */
[----:B------:R-:W-:-:S02]  /*11d0*/  FSEL R28, R28, -INF , !P2 ;  /* 0xff8000001c1c7808 */ /* 0x000fc40005000000 */
[CC--:B------:R-:W-:Y:S02]  /*11e0*/  ISETP.GT.U32.AND P2, PT, R44.reuse, R65.reuse, PT ;  /* 0x000000412c00720c */ /* 0x0c0fe40003f44070 */
[----:B------:R-:W-:Y:S02]  /*11f0*/  FSEL R31, R29, -INF , !P1 ;  /* 0xff8000001d1f7808 */ /* 0x000fe40004800000 */
[----:B------:R-:W-:Y:S02]  /*1200*/  ISETP.GE.U32.AND P1, PT, R44, R65, PT ;  /* 0x000000412c00720c */ /* 0x000fe40003f26070 */
[----:B------:R-:W-:Y:S02]  /*1210*/  FSEL R30, R30, -INF , !P4 ;  /* 0xff8000001e1e7808 */ /* 0x000fe40006000000 */
[----:B------:R-:W-:Y:S01]  /*1220*/  FSEL R29, R40, -INF , !P3 ;  /* 0xff800000281d7808 */ /* 0x000fe20005800000 */
[----:B------:R-:W-:Y:S01]  /*1230*/  FMUL R24, R24, UR9 ;  /* 0x0000000918187c20 */ /* 0x000fe20008400000 */
[----:B------:R-:W-:-:S02]  /*1240*/  ISETP.GT.U32.AND P4, PT, R44, R66, PT ;  /* 0x000000422c00720c */ /* 0x000fc40003f84070 */
[----:B------:R-:W-:Y:S01]  /*1250*/  ISETP.GE.U32.AND P3, PT, R44, R66, PT ;  /* 0x000000422c00720c */ /* 0x000fe20003f66070 */
[----:B------:R-:W-:Y:S01]  /*1260*/  FMUL R25, R25, UR9 ;  /* 0x0000000919197c20 */ /* 0x000fe20008400000 */
[----:B------:R-:W-:Y:S01]  /*1270*/  ISETP.GT.U32.AND.EX P2, PT, R41, RZ, PT, P2 ;  /* 0x000000ff2900720c */ /* 0x000fe20003f44120 */
[----:B------:R-:W-:Y:S01]  /*1280*/  FMUL R26, R26, UR9 ;  /* 0x000000091a1a7c20 */ /* 0x000fe20008400000 */
[----:B------:R-:W-:Y:S01]  /*1290*/  FMUL R40, R27, UR9 ;  /* 0x000000091b287c20 */ /* 0x000fe20008400000 */
[C---:B------:R-:W-:Y:S02]  /*12a0*/  ISETP.GE.U32.AND.EX P1, PT, R41.reuse, RZ, PT, P1 ;  /* 0x000000ff2900720c */ /* 0x040fe40003f26110 */
[C---:B------:R-:W-:Y:S02]  /*12b0*/  ISETP.GT.U32.AND.EX P4, PT, R41.reuse, RZ, PT, P4 ;  /* 0x000000ff2900720c */ /* 0x040fe40003f84140 */
[----:B------:R-:W-:Y:S02]  /*12c0*/  ISETP.GE.U32.AND.EX P3, PT, R41, RZ, PT, P3 ;  /* 0x000000ff2900720c */ /* 0x000fe40003f66130 */
[----:B------:R-:W-:-:S02]  /*12d0*/  FSEL R27, R24, -INF , !P2 ;  /* 0xff800000181b7808 */ /* 0x000fc40005000000 */
[----:B------:R-:W-:Y:S02]  /*12e0*/  FSEL R24, R25, -INF , !P1 ;  /* 0xff80000019187808 */ /* 0x000fe40004800000 */
[----:B------:R-:W-:Y:S02]  /*12f0*/  FSEL R26, R26, -INF , !P4 ;  /* 0xff8000001a1a7808 */ /* 0x000fe40006000000 */
[----:B------:R-:W-:Y:S02]  /*1300*/  FSEL R25, R40, -INF , !P3 ;  /* 0xff80000028197808 */ /* 0x000fe40005800000 */
[----:B------:R-:W-:Y:S02]  /*1310*/  FMNMX R40, R28, R31, !PT ;  /* 0x0000001f1c287209 */ /* 0x000fe40007800000 */
[----:B------:R-:W-:Y:S02]  /*1320*/  FMNMX R41, R30, R29, !PT ;  /* 0x0000001d1e297209 */ /* 0x000fe40007800000 */
[----:B------:R-:W-:-:S02]  /*1330*/  FMNMX R42, R27, R24, !PT ;  /* 0x000000181b2a7209 */ /* 0x000fc40007800000 */
[----:B------:R-:W-:Y:S01]  /*1340*/  FMNMX R43, R26, R25, !PT ;  /* 0x000000191a2b7209 */ /* 0x000fe20007800000 */
[----:B------:R-:W0:Y:S04]  /*1350*/  SHFL.BFLY PT, R45, R40, 0x2, 0x1f ;  /* 0x0c401f00282d7f89 */ /* 0x000e2800000e0000 */
[----:B------:R-:W1:Y:S04]  /*1360*/  SHFL.BFLY PT, R44, R41, 0x2, 0x1f ;  /* 0x0c401f00292c7f89 */ /* 0x000e6800000e0000 */
[----:B------:R-:W2:Y:S04]  /*1370*/  SHFL.BFLY PT, R47, R42, 0x2, 0x1f ;  /* 0x0c401f002a2f7f89 */ /* 0x000ea800000e0000 */
[----:B------:R-:W3:Y:S01]  /*1380*/  SHFL.BFLY PT, R50, R43, 0x2, 0x1f ;  /* 0x0c401f002b327f89 */ /* 0x000ee200000e0000 */
[----:B0-----:R-:W-:-:S02]  /*1390*/  FMNMX R45, R40, R45, !PT ;  /* 0x0000002d282d7209 */ /* 0x001fc40007800000 */
[----:B-1----:R-:W-:Y:S02]  /*13a0*/  FMNMX R46, R41, R44, !PT ;  /* 0x0000002c292e7209 */ /* 0x002fe40007800000 */
[----:B--2---:R-:W-:Y:S01]  /*13b0*/  FMNMX R48, R42, R47, !PT ;  /* 0x0000002f2a307209 */ /* 0x004fe20007800000 */
[----:B------:R-:W0:Y:S01]  /*13c0*/  SHFL.BFLY PT, R44, R45, 0x1, 0x1f ;  /* 0x0c201f002d2c7f89 */ /* 0x000e2200000e0000 */
[----:B---3--:R-:W-:-:S03]  /*13d0*/  FMNMX R50, R43, R50, !PT ;  /* 0x000000322b327209 */ /* 0x008fc60007800000 */
[----:B------:R-:W1:Y:S04]  /*13e0*/  SHFL.BFLY PT, R47, R46, 0x1, 0x1f ;  /* 0x0c201f002e2f7f89 */ /* 0x000e6800000e0000 */
[----:B------:R-:W2:Y:S04]  /*13f0*/  SHFL.BFLY PT, R49, R48, 0x1, 0x1f ;  /* 0x0c201f0030317f89 */ /* 0x000ea800000e0000 */
[----:B------:R-:W3:Y:S01]  /*1400*/  SHFL.BFLY PT, R51, R50, 0x1, 0x1f ;  /* 0x0c201f0032337f89 */ /* 0x000ee200000e0000 */
[----:B------:R-:W-:Y:S02]  /*1410*/  SHF.R.U32.HI R40, RZ, 0x3, R0 ;  /* 0x00000003ff287819 */ /* 0x000fe40000011600 */
[----:B------:R-:W-:-:S02]  /*1420*/  LEA R52, R71, UR6, 0x2 ;  /* 0x0000000647347c11 */ /* 0x000fc4000f8e10ff */
[----:B------:R-:W-:-:S04]  /*1430*/  LOP3.LUT R41, R40, 0xc, RZ, 0xc0, !PT ;  /* 0x0000000c28297812 */ /* 0x000fc800078ec0ff */
[----:B------:R-:W-:Y:S02]  /*1440*/  IADD3 R40, PT, PT, R52, R41, RZ ;  /* 0x0000002934287210 */ /* 0x000fe40007ffe0ff */
[----:B0-----:R-:W-:Y:S02]  /*1450*/  FMNMX R43, R45, R44, !PT ;  /* 0x0000002c2d2b7209 */ /* 0x001fe40007800000 */
[----:B-1----:R-:W-:-:S03]  /*1460*/  FMNMX R47, R46, R47, !PT ;  /* 0x0000002f2e2f7209 */ /* 0x002fc60007800000 */
[----:B------:R-:W-:Y:S01]  /*1470*/  @P0 STS [R40+0x1000], R43 ;  /* 0x0010002b28000388 */ /* 0x000fe20000000800 */
[----:B--2---:R-:W-:-:S03]  /*1480*/  FMNMX R54, R48, R49, !PT ;  /* 0x0000003130367209 */ /* 0x004fc60007800000 */
[----:B------:R-:W-:Y:S01]  /*1490*/  @P0 STS [R20+0x1000], R47 ;  /* 0x0010002f14000388 */ /* 0x000fe20000000800 */
[----:B---3--:R-:W-:-:S03]  /*14a0*/  FMNMX R51, R50, R51, !PT ;  /* 0x0000003332337209 */ /* 0x008fc60007800000 */
[----:B------:R-:W-:Y:S04]  /*14b0*/  @P0 STS [R21+0x1000], R54 ;  /* 0x0010003615000388 */ /* 0x000fe80000000800 */
[----:B------:R-:W-:Y:S01]  /*14c0*/  @P0 STS [R22+0x1000], R51 ;  /* 0x0010003316000388 */ /* 0x000fe20000000800 */
[----:B------:R-:W-:Y:S01]  /*14d0*/  LEA R53, R72, UR6, 0x2 ;  /* 0x0000000648357c11 */ /* 0x000fe2000f8e10ff */
[----:B------:R-:W-:Y:S06]  /*14e0*/  BAR.SYNC.DEFER_BLOCKING 0x0 ;  /* 0x0000000000007b1d */ /* 0x000fec0000010000 */
[----:B------:R-:W0:Y:S04]  /*14f0*/  @!P6 LDS R11, [R53+0x1000] ;  /* 0x00100000350be984 */ /* 0x000e280000000800 */
[----:B0-----:R-:W0:Y:S02]  /*1500*/  SHFL.BFLY PT, R42, R11, 0x2, 0x1f ;  /* 0x0c401f000b2a7f89 */ /* 0x001e2400000e0000 */
[----:B0-----:R-:W-:-:S05]  /*1510*/  FMNMX R42, R11, R42, !PT ;  /* 0x0000002a0b2a7209 */ /* 0x001fca0007800000 */
[----:B------:R-:W0:Y:S02]  /*1520*/  SHFL.BFLY PT, R41, R42, 0x1, 0x1f ;  /* 0x0c201f002a297f89 */ /* 0x000e2400000e0000 */
[----:B0-----:R-:W-:-:S05]  /*1530*/  FMNMX R44, R42, R41, !PT ;  /* 0x000000292a2c7209 */ /* 0x001fca0007800000 */
[----:B------:R-:W-:Y:S01]  /*1540*/  @P0 STS [R53+0x1000], R44 ;  /* 0x0010002c35000388 */ /* 0x000fe20000000800 */
[----:B------:R-:W-:Y:S06]  /*1550*/  BAR.SYNC.DEFER_BLOCKING 0x0 ;  /* 0x0000000000007b1d */ /* 0x000fec0000010000 */
[----:B------:R-:W0:Y:S04]  /*1560*/  LDS R63, [R52+0x1000] ;  /* 0x00100000343f7984 */ /* 0x000e280000000800 */
[----:B------:R-:W1:Y:S04]  /*1570*/  LDS R62, [R17+0x1000] ;  /* 0x00100000113e7984 */ /* 0x000e680000000800 */
[----:B------:R-:W2:Y:S04]  /*1580*/  LDS R61, [R18+0x1000] ;  /* 0x00100000123d7984 */ /* 0x000ea80000000800 */
[----:B------:R-:W3:Y:S01]  /*1590*/  LDS R60, [R15+0x1000] ;  /* 0x001000000f3c7984 */ /* 0x000ee20000000800 */
[----:B0-----:R-:W-:-:S02]  /*15a0*/  FMNMX R63, R63, R76, !PT ;  /* 0x0000004c3f3f7209 */ /* 0x001fc40007800000 */
[----:B-1----:R-:W-:-:S03]  /*15b0*/  FMNMX R62, R62, R75, !PT ;  /* 0x0000004b3e3e7209 */ /* 0x002fc60007800000 */
[--C-:B------:R-:W-:Y:S01]  /*15c0*/  FADD R28, R28, -R63.reuse ;  /* 0x8000003f1c1c7221 */ /* 0x100fe20000000000 */
[----:B--2---:R-:W-:Y:S01]  /*15d0*/  FMNMX R61, R61, R74, !PT ;  /* 0x0000004a3d3d7209 */ /* 0x004fe20007800000 */
[----:B------:R-:W-:Y:S01]  /*15e0*/  FADD R31, R31, -R63 ;  /* 0x8000003f1f1f7221 */ /* 0x000fe20000000000 */
[----:B---3--:R-:W-:Y:S01]  /*15f0*/  FMNMX R60, R60, R73, !PT ;  /* 0x000000493c3c7209 */ /* 0x008fe20007800000 */
[--C-:B------:R-:W-:Y:S01]  /*1600*/  FADD R30, R30, -R62.reuse ;  /* 0x8000003e1e1e7221 */ /* 0x100fe20000000000 */
[----:B------:R-:W-:Y:S01]  /*1610*/  FADD R29, R29, -R62 ;  /* 0x8000003e1d1d7221 */ /* 0x000fe20000000000 */
[--C-:B------:R-:W-:Y:S01]  /*1620*/  FADD R27, R27, -R61.reuse ;  /* 0x8000003d1b1b7221 */ /* 0x100fe20000000000 */
[----:B------:R-:W-:Y:S01]  /*1630*/  FADD R24, R24, -R61 ;  /* 0x8000003d18187221 */ /* 0x000fe20000000000 */
[--C-:B------:R-:W-:Y:S01]  /*1640*/  FADD R26, R26, -R60.reuse ;  /* 0x8000003c1a1a7221 */ /* 0x100fe20000000000 */
[----:B------:R-:W-:Y:S01]  /*1650*/  FADD R25, R25, -R60 ;  /* 0x8000003c19197221 */ /* 0x000fe20000000000 */
[----:B------:R-:W-:Y:S01]  /*1660*/  FMUL R28, R28, 1.4426950216293334961 ;  /* 0x3fb8aa3b1c1c7820 */ /* 0x000fe20000400000 */
[----:B------:R-:W-:Y:S01]  /*1670*/  FMUL R31, R31, 1.4426950216293334961 ;  /* 0x3fb8aa3b1f1f7820 */ /* 0x000fe20000400000 */
[----:B------:R-:W-:Y:S01]  /*1680*/  FMUL R30, R30, 1.4426950216293334961 ;  /* 0x3fb8aa3b1e1e7820 */ /* 0x000fe20000400000 */
[----:B------:R-:W-:Y:S01]  /*1690*/  FMUL R29, R29, 1.4426950216293334961 ;  /* 0x3fb8aa3b1d1d7820 */ /* 0x000fe20000400000 */
[----:B------:R-:W-:Y:S01]  /*16a0*/  FMUL R27, R27, 1.4426950216293334961 ;  /* 0x3fb8aa3b1b1b7820 */ /* 0x000fe20000400000 */
[----:B------:R-:W-:Y:S01]  /*16b0*/  FMUL R24, R24, 1.4426950216293334961 ;  /* 0x3fb8aa3b18187820 */ /* 0x000fe20000400000 */
[----:B------:R-:W-:Y:S01]  /*16c0*/  FMUL R26, R26, 1.4426950216293334961 ;  /* 0x3fb8aa3b1a1a7820 */ /* 0x000fe20000400000 */
[----:B------:R-:W-:Y:S01]  /*16d0*/  FMUL R25, R25, 1.4426950216293334961 ;  /* 0x3fb8aa3b19197820 */ /* 0x000fe20000400000 */
[----:B------:R-:W-:Y:S08]  /*16e0*/  MUFU.EX2 R48, R28 ;  /* 0x0000001c00307308 */ /* 0x000ff00000000800 */
[----:B------:R-:W0:Y:S08]  /*16f0*/  MUFU.EX2 R49, R31 ;  /* 0x0000001f00317308 */ /* 0x000e300000000800 */
[----:B------:R-:W-:Y:S08]  /*1700*/  MUFU.EX2 R50, R30 ;  /* 0x0000001e00327308 */ /* 0x000ff00000000800 */
[----:B------:R-:W1:Y:S08]  /*1710*/  MUFU.EX2 R51, R29 ;  /* 0x0000001d00337308 */ /* 0x000e700000000800 */
[----:B------:R-:W-:Y:S08]  /*1720*/  MUFU.EX2 R56, R27 ;  /* 0x0000001b00387308 */ /* 0x000ff00000000800 */
[----:B------:R-:W2:Y:S08]  /*1730*/  MUFU.EX2 R57, R24 ;  /* 0x0000001800397308 */ /* 0x000eb00000000800 */
[----:B------:R-:W-:Y:S08]  /*1740*/  MUFU.EX2 R58, R26 ;  /* 0x0000001a003a7308 */ /* 0x000ff00000000800 */
[----:B------:R-:W3:Y:S01]  /*1750*/  MUFU.EX2 R59, R25 ;  /* 0x00000019003b7308 */ /* 0x000ee20000000800 */
[----:B0-----:R-:W-:Y:S01]  /*1760*/  FADD R28, R48, R49 ;  /* 0x00000031301c7221 */ /* 0x001fe20000000000 */
[----:B-1----:R-:W-:Y:S01]  /*1770*/  FADD R29, R50, R51 ;  /* 0x00000033321d7221 */ /* 0x002fe20000000000 */
[----:B--2---:R-:W-:-:S03]  /*1780*/  FADD R27, R56, R57 ;  /* 0x00000039381b7221 */ /* 0x004fc60000000000 */
[----:B------:R-:W0:Y:S04]  /*1790*/  SHFL.BFLY PT, R31, R28, 0x2, 0x1f ;  /* 0x0c401f001c1f7f89 */ /* 0x000e2800000e0000 */
[----:B------:R-:W1:Y:S01]  /*17a0*/  SHFL.BFLY PT, R24, R29, 0x2, 0x1f ;  /* 0x0c401f001d187f89 */ /* 0x000e6200000e0000 */
[----:B---3--:R-:W-:-:S03]  /*17b0*/  FADD R30, R58, R59 ;  /* 0x0000003b3a1e7221 */ /* 0x008fc60000000000 */
[----:B------:R-:W2:Y:S04]  /*17c0*/  SHFL.BFLY PT, R42, R27, 0x2, 0x1f ;  /* 0x0c401f001b2a7f89 */ /* 0x000ea800000e0000 */
[----:B------:R-:W3:Y:S01]  /*17d0*/  SHFL.BFLY PT, R41, R30, 0x2, 0x1f ;  /* 0x0c401f001e297f89 */ /* 0x000ee200000e0000 */
[----:B0-----:R-:W-:Y:S01]  /*17e0*/  FADD R31, R28, R31 ;  /* 0x0000001f1c1f7221 */ /* 0x001fe20000000000 */
[----:B-1----:R-:W-:-:S04]  /*17f0*/  FADD R26, R29, R24 ;  /* 0x000000181d1a7221 */ /* 0x002fc80000000000 */
[----:B------:R-:W0:Y:S01]  /*1800*/  SHFL.BFLY PT, R24, R31, 0x1, 0x1f ;  /* 0x0c201f001f187f89 */ /* 0x000e2200000e0000 */
[----:B--2---:R-:W-:-:S03]  /*1810*/  FADD R42, R27, R42 ;  /* 0x0000002a1b2a7221 */ /* 0x004fc60000000000 */
[----:B------:R-:W1:Y:S01]  /*1820*/  SHFL.BFLY PT, R25, R26, 0x1, 0x1f ;  /* 0x0c201f001a197f89 */ /* 0x000e6200000e0000 */
[----:B---3--:R-:W-:-:S03]  /*1830*/  FADD R43, R30, R41 ;  /* 0x000000291e2b7221 */ /* 0x008fc60000000000 */
[----:B------:R-:W2:Y:S04]  /*1840*/  SHFL.BFLY PT, R41, R42, 0x1, 0x1f ;  /* 0x0c201f002a297f89 */ /* 0x000ea800000e0000 */
[----:B------:R-:W3:Y:S01]  /*1850*/  SHFL.BFLY PT, R28, R43, 0x1, 0x1f ;  /* 0x0c201f002b1c7f89 */ /* 0x000ee200000e0000 */
[----:B0-----:R-:W-:Y:S01]  /*1860*/  FADD R29, R31, R24 ;  /* 0x000000181f1d7221 */ /* 0x001fe20000000000 */
[----:B------:R-:W-:Y:S01]  /*1870*/  BAR.SYNC.DEFER_BLOCKING 0x0 ;  /* 0x0000000000007b1d */ /* 0x000fe20000010000 */
[----:B-1----:R-:W-:Y:S01]  /*1880*/  FADD R27, R26, R25 ;  /* 0x000000191a1b7221 */ /* 0x002fe20000000000 */
[----:B--2---:R-:W-:Y:S01]  /*1890*/  FADD R30, R42, R41 ;  /* 0x000000292a1e7221 */ /* 0x004fe20000000000 */
[----:B---3--:R-:W-:-:S03]  /*18a0*/  FADD R41, R43, R28 ;  /* 0x0000001c2b297221 */ /* 0x008fc60000000000 */
[----:B------:R-:W-:Y:S04]  /*18b0*/  @P0 STS [R40+0x1000], R29 ;  /* 0x0010001d28000388 */ /* 0x000fe80000000800 */
[----:B------:R-:W-:Y:S04]  /*18c0*/  @P0 STS [R20+0x1000], R27 ;  /* 0x0010001b14000388 */ /* 0x000fe80000000800 */
[----:B------:R-:W-:Y:S04]  /*18d0*/  @P0 STS [R21+0x1000], R30 ;  /* 0x0010001e15000388 */ /* 0x000fe80000000800 */
[----:B------:R-:W-:Y:S01]  /*18e0*/  @P0 STS [R22+0x1000], R41 ;  /* 0x0010002916000388 */ /* 0x000fe20000000800 */
[----:B------:R-:W-:Y:S06]  /*18f0*/  BAR.SYNC.DEFER_BLOCKING 0x0 ;  /* 0x0000000000007b1d */ /* 0x000fec0000010000 */
[----:B------:R-:W0:Y:S04]  /*1900*/  @!P6 LDS R2, [R53+0x1000] ;  /* 0x001000003502e984 */ /* 0x000e280000000800 */
[----:B0-----:R-:W0:Y:S02]  /*1910*/  SHFL.BFLY PT, R25, R2, 0x2, 0x1f ;  /* 0x0c401f0002197f89 */ /* 0x001e2400000e0000 */
[----:B0-----:R-:W-:-:S05]  /*1920*/  FADD R25, R2, R25 ;  /* 0x0000001902197221 */ /* 0x001fca0000000000 */
[----:B------:R-:W0:Y:S02]  /*1930*/  SHFL.BFLY PT, R24, R25, 0x1, 0x1f ;  /* 0x0c201f0019187f89 */ /* 0x000e2400000e0000 */
[----:B0-----:R-:W-:-:S05]  /*1940*/  FADD R24, R25, R24 ;  /* 0x0000001819187221 */ /* 0x001fca0000000000 */
[----:B------:R0:W-:Y:S01]  /*1950*/  @P0 STS [R53+0x1000], R24 ;  /* 0x0010001835000388 */ /* 0x0001e20000000800 */
[----:B------:R-:W-:Y:S01]  /*1960*/  BAR.SYNC.DEFER_BLOCKING 0x0 ;  /* 0x0000000000007b1d */ /* 0x000fe20000010000 */
[----:B------:R-:W-:-:S04]  /*1970*/  IMAD.WIDE R46, R14, 0x2, R92 ;  /* 0x000000020e2e7825 */ /* 0x000fc800078e025c */
[----:B------:R-:W-:-:S04]  /*1980*/  IMAD.WIDE R44, R14, 0x2, R90 ;  /* 0x000000020e2c7825 */ /* 0x000fc800078e025a */
[----:B------:R-:W-:-:S04]  /*1990*/  IMAD.WIDE R42, R14, 0x2, R88 ;  /* 0x000000020e2a7825 */ /* 0x000fc800078e0258 */
[----:B------:R-:W-:-:S04]  /*19a0*/  IMAD.WIDE R40, R14, 0x2, R86 ;  /* 0x000000020e287825 */ /* 0x000fc800078e0256 */
[----:B------:R-:W-:-:S04]  /*19b0*/  IMAD.WIDE R30, R14, 0x2, R84 ;  /* 0x000000020e1e7825 */ /* 0x000fc800078e0254 */
[C---:B------:R-:W-:Y:S01]  /*19c0*/  IMAD.WIDE R28, R14.reuse, 0x2, R82 ;  /* 0x000000020e1c7825 */ /* 0x040fe200078e0252 */
[----:B------:R-:W2:Y:S03]  /*19d0*/  LDG.E.U16 R47, desc[UR10][R46.64] ;  /* 0x0000000a2e2f7981 */ /* 0x000ea6000c1e1500 */
[C---:B0-----:R-:W-:Y:S01]  /*19e0*/  IMAD.WIDE R24, R14.reuse, 0x2, R80 ;  /* 0x000000020e187825 */ /* 0x041fe200078e0250 */
[----:B------:R-:W3:Y:S03]  /*19f0*/  LDG.E.U16 R45, desc[UR10][R44.64] ;  /* 0x0000000a2c2d7981 */ /* 0x000ee6000c1e1500 */
[----:B------:R-:W-:Y:S01]  /*1a00*/  IMAD.WIDE R26, R14, 0x2, R78 ;  /* 0x000000020e1a7825 */ /* 0x000fe200078e024e */
[----:B------:R-:W4:Y:S04]  /*1a10*/  LDG.E.U16 R43, desc[UR10][R42.64] ;  /* 0x0000000a2a2b7981 */ /* 0x000f28000c1e1500 */
[----:B------:R-:W5:Y:S04]  /*1a20*/  LDG.E.U16 R41, desc[UR10][R40.64] ;  /* 0x0000000a28297981 */ /* 0x000f68000c1e1500 */
[----:B------:R-:W5:Y:S04]  /*1a30*/  LDG.E.U16 R31, desc[UR10][R30.64] ;  /* 0x0000000a1e1f7981 */ /* 0x000f68000c1e1500 */
[----:B------:R-:W5:Y:S04]  /*1a40*/  LDG.E.U16 R29, desc[UR10][R28.64] ;  /* 0x0000000a1c1d7981 */ /* 0x000f68000c1e1500 */
[----:B------:R0:W5:Y:S04]  /*1a50*/  LDG.E.U16 R77, desc[UR10][R24.64] ;  /* 0x0000000a184d7981 */ /* 0x000168000c1e1500 */
[----:B------:R1:W5:Y:S04]  /*1a60*/  LDG.E.U16 R115, desc[UR10][R26.64] ;  /* 0x0000000a1a737981 */ /* 0x000368000c1e1500 */
[----:B------:R-:W-:Y:S04]  /*1a70*/  LDS R52, [R52+0x1000] ;  /* 0x0010000034347984 */ /* 0x000fe80000000800 */
[----:B------:R-:W1:Y:S04]  /*1a80*/  LDS R53, [R17+0x1000] ;  /* 0x0010000011357984 */ /* 0x000e680000000800 */
[----:B------:R-:W-:Y:S04]  /*1a90*/  LDS R54, [R18+0x1000] ;  /* 0x0010000012367984 */ /* 0x000fe80000000800 */
[----:B------:R-:W-:Y:S01]  /*1aa0*/  LDS R55, [R15+0x1000] ;  /* 0x001000000f377984 */ /* 0x000fe20000000800 */
[----:B------:R-:W-:Y:S01]  /*1ab0*/  BAR.SYNC.DEFER_BLOCKING 0x0 ;  /* 0x0000000000007b1d */ /* 0x000fe20000010000 */
[----:B0-----:R-:W-:-:S02]  /*1ac0*/  F2FP.F16.F32.PACK_AB R24, R49, R48 ;  /* 0x000000303118723e */ /* 0x001fc400000000ff */
[----:B------:R-:W-:Y:S02]  /*1ad0*/  F2FP.F16.F32.PACK_AB R25, R51, R50 ;  /* 0x000000323319723e */ /* 0x000fe400000000ff */
[----:B-1----:R-:W-:Y:S02]  /*1ae0*/  F2FP.F16.F32.PACK_AB R26, R57, R56 ;  /* 0x00000038391a723e */ /* 0x002fe400000000ff */
[----:B------:R-:W-:Y:S01]  /*1af0*/  F2FP.F16.F32.PACK_AB R27, R59, R58 ;  /* 0x0000003a3b1b723e */ /* 0x000fe200000000ff */
[----:B------:R-:W-:-:S04]  /*1b00*/  FADD R28, -R63, R76 ;  /* 0x0000004c3f1c7221 */ /* 0x000fc80000000100 */
[----:B------:R-:W-:Y:S01]  /*1b10*/  FMUL R56, R28, 1.4426950216293334961 ;  /* 0x3fb8aa3b1c387820 */ /* 0x000fe20000400000 */
[----:B------:R-:W-:-:S04]  /*1b20*/  FADD R28, -R62, R75 ;  /* 0x0000004b3e1c7221 */ /* 0x000fc80000000100 */
[----:B------:R-:W-:Y:S01]  /*1b30*/  FMUL R57, R28, 1.4426950216293334961 ;  /* 0x3fb8aa3b1c397820 */ /* 0x000fe20000400000 */
[----:B------:R-:W0:Y:S01]  /*1b40*/  MUFU.EX2 R56, R56 ;  /* 0x0000003800387308 */ /* 0x000e220000000800 */
[----:B------:R-:W-:-:S07]  /*1b50*/  FADD R48, -R61, R74 ;  /* 0x0000004a3d307221 */ /* 0x000fce0000000100 */
[----:B------:R-:W1:Y:S01]  /*1b60*/  MUFU.EX2 R57, R57 ;  /* 0x0000003900397308 */ /* 0x000e620000000800 */
[----:B------:R-:W-:-:S07]  /*1b70*/  FMUL R58, R48, 1.4426950216293334961 ;  /* 0x3fb8aa3b303a7820 */ /* 0x000fce0000400000 */
[----:B------:R-:W1:Y:S01]  /*1b80*/  MUFU.EX2 R58, R58 ;  /* 0x0000003a003a7308 */ /* 0x000e620000000800 */
[C---:B0-----:R-:W-:Y:S01]  /*1b90*/  FMUL R36, R56.reuse, R36 ;  /* 0x0000002438247220 */ /* 0x041fe20000400000 */
[----:B------:R-:W-:Y:S01]  /*1ba0*/  FMUL R37, R56, R37 ;  /* 0x0000002538257220 */ /* 0x000fe20000400000 */
[C---:B-1----:R-:W-:Y:S01]  /*1bb0*/  FMUL R38, R57.reuse, R38 ;  /* 0x0000002639267220 */ /* 0x042fe20000400000 */
[----:B------:R-:W-:Y:S01]  /*1bc0*/  FMUL R39, R57, R39 ;  /* 0x0000002739277220 */ /* 0x000fe20000400000 */
[----:B------:R-:W-:Y:S01]  /*1bd0*/  UIADD3 UR4, UP0, UPT, UR4, 0x20, URZ ;  /* 0x0000002004047890 */ /* 0x000fe2000ff1e0ff */
[C---:B------:R-:W-:Y:S01]  /*1be0*/  FMUL R32, R58.reuse, R32 ;  /* 0x000000203a207220 */ /* 0x040fe20000400000 */
[----:B------:R-:W-:Y:S02]  /*1bf0*/  FMUL R33, R58, R33 ;  /* 0x000000213a217220 */ /* 0x000fe40000400000 */
[----:B------:R-:W-:Y:S02]  /*1c00*/  UIADD3.X UR5, UPT, UPT, URZ, UR5, URZ, UP0, !UPT ;  /* 0x00000005ff057290 */ /* 0x000fe400087fe4ff */
[----:B------:R-:W-:Y:S01]  /*1c10*/  ISETP.LE.U32.AND P1, PT, R67, UR4, PT ;  /* 0x0000000443007c0c */ /* 0x000fe2000bf23070 */
[----:B------:R-:W-:Y:S01]  /*1c20*/  FFMA2 R52, R112.F32x2.HI_LO, R56.F32x2.HI_LO, R52.F32x2.HI_LO ;  /* 0x0000003870347249 */ /* 0x000fe20000000034 */
[----:B------:R-:W-:Y:S01]  /*1c30*/  MOV R76, R63 ;  /* 0x0000003f004c7202 */ /* 0x000fe20000000f00 */
[----:B------:R-:W-:-:S02]  /*1c40*/  IMAD.MOV.U32 R75, RZ, RZ, R62 ;  /* 0x000000ffff4b7224 */ /* 0x000fc400078e003e */
[----:B------:R-:W-:Y:S01]  /*1c50*/  IMAD.MOV.U32 R74, RZ, RZ, R61 ;  /* 0x000000ffff4a7224 */ /* 0x000fe200078e003d */
[----:B------:R-:W-:Y:S01]  /*1c60*/  MOV R112, R52 ;  /* 0x0000003400707202 */ /* 0x000fe20000000f00 */
[----:B------:R-:W-:Y:S01]  /*1c70*/  IMAD.MOV.U32 R113, RZ, RZ, R53 ;  /* 0x000000ffff717224 */ /* 0x000fe200078e0035 */
[----:B--2---:R-:W-:Y:S04]  /*1c80*/  STS.U16 [R68+UR6+0x1000], R47 ;  /* 0x0010002f44007988 */ /* 0x004fe80008000406 */
[----:B---3--:R-:W-:Y:S04]  /*1c90*/  STS.U16 [R68+UR6+0x1200], R45 ;  /* 0x0012002d44007988 */ /* 0x008fe80008000406 */
[----:B----4-:R-:W-:Y:S04]  /*1ca0*/  STS.U16 [R68+UR6+0x1400], R43 ;  /* 0x0014002b44007988 */ /* 0x010fe80008000406 */
[----:B-----5:R-:W-:Y:S04]  /*1cb0*/  STS.U16 [R68+UR6+0x1600], R41 ;  /* 0x0016002944007988 */ /* 0x020fe80008000406 */
[----:B------:R-:W-:Y:S04]  /*1cc0*/  STS.U16 [R68+UR6+0x1800], R31 ;  /* 0x0018001f44007988 */ /* 0x000fe80008000406 */
[----:B------:R-:W-:Y:S04]  /*1cd0*/  STS.U16 [R68+UR6+0x1a00], R29 ;  /* 0x001a001d44007988 */ /* 0x000fe80008000406 */
[----:B------:R-:W-:Y:S04]  /*1ce0*/  STS.U16 [R68+UR6+0x1c00], R77 ;  /* 0x001c004d44007988 */ /* 0x000fe80008000406 */
[----:B------:R-:W-:Y:S04]  /*1cf0*/  STS.U16 [R68+UR6+0x1e00], R115 ;  /* 0x001e007344007988 */ /* 0x000fe80008000406 */
[----:B------:R0:W-:Y:S01]  /*1d00*/  STSM.16.M88.4 [R5+0x2000], R24 ;  /* 0x0020001805007844 */ /* 0x0001e20000000200 */
[----:B------:R-:W-:Y:S06]  /*1d10*/  BAR.SYNC.DEFER_BLOCKING 0x0 ;  /* 0x0000000000007b1d */ /* 0x000fec0000010000 */
[----:B------:R-:W-:Y:S04]  /*1d20*/  LDSM.16.M88.4 R44, [R19+UR6+0x2000] ;  /* 0x00200006132c783b */ /* 0x000fe80008000200 */
[----:B------:R-:W1:Y:S01]  /*1d30*/  LDSM.16.M88.4 R40, [R7+0x1000] ;  /* 0x001000000728783b */ /* 0x000e620000000200 */
[----:B0-----:R-:W-:-:S03]  /*1d40*/  FADD R24, -R60, R73 ;  /* 0x000000493c187221 */ /* 0x001fc60000000100 */
[----:B------:R-:W0:Y:S01]  /*1d50*/  LDSM.16.M88.4 R28, [R19+UR6+0x2400] ;  /* 0x00240006131c783b */ /* 0x000e220008000200 */
[----:B------:R-:W-:-:S03]  /*1d60*/  FMUL R59, R24, 1.4426950216293334961 ;  /* 0x3fb8aa3b183b7820 */ /* 0x000fc60000400000 */
[----:B------:R-:W2:Y:S03]  /*1d70*/  LDSM.16.M88.4 R24, [R23+UR6+0x2000] ;  /* 0x002000061718783b */ /* 0x000ea60008000200 */
[----:B------:R-:W3:Y:S01]  /*1d80*/  MUFU.EX2 R59, R59 ;  /* 0x0000003b003b7308 */ /* 0x000ee20000000800 */
[----:B------:R-:W4:Y:S01]  /*1d90*/  LDSM.16.M88.4 R48, [R23+UR6+0x2400] ;  /* 0x002400061730783b */ /* 0x000f220008000200 */
[C---:B---3--:R-:W-:Y:S01]  /*1da0*/  FMUL R34, R59.reuse, R34 ;  /* 0x000000223b227220 */ /* 0x048fe20000400000 */
[----:B------:R-:W-:Y:S01]  /*1db0*/  FMUL R35, R59, R35 ;  /* 0x000000233b237220 */ /* 0x000fe20000400000 */
[-C--:B-1----:R-:W-:Y:S08]  /*1dc0*/  HMMA.16816.F32 R36, R44, R40.reuse, R36 ;  /* 0x000000282c24723c */ /* 0x082ff00000001824 */
[----:B0-----:R-:W-:Y:S01]  /*1dd0*/  HMMA.16816.F32 R32, R28, R40, R32 ;  /* 0x000000281c20723c */ /* 0x001fe20000001820 */
[----:B------:R-:W0:Y:S08]  /*1de0*/  LDC R29, c[0x0][0x3d4] ;  /* 0x0000f500ff1d7b82 */ /* 0x000e300000000800 */
[----:B------:R-:W1:Y:S03]  /*1df0*/  LDC R28, c[0x0][0x3c4] ;  /* 0x0000f100ff1c7b82 */ /* 0x000e660000000800 */
[----:B--2---:R-:W-:Y:S01]  /*1e00*/  HMMA.16816.F32 R36, R24, R42, R36 ;  /* 0x0000002a1824723c */ /* 0x004fe20000001824 */
[----:B------:R-:W-:-:S05]  /*1e10*/  IMAD.U32 R24, RZ, RZ, UR5 ;  /* 0x00000005ff187e24 */ /* 0x000fca000f8e00ff */
[----:B------:R-:W-:Y:S02]  /*1e20*/  ISETP.GE.U32.AND.EX P1, PT, R24, RZ, PT, P1 ;  /* 0x000000ff1800720c */ /* 0x000fe40003f26110 */
[----:B----4-:R-:W-:Y:S01]  /*1e30*/  HMMA.16816.F32 R32, R48, R42, R32 ;  /* 0x0000002a3020723c */ /* 0x010fe20000001820 */
[----:B------:R-:W-:Y:S02]  /*1e40*/  FFMA2 R110, R110.F32x2.HI_LO, R58.F32x2.HI_LO, R54.F32x2.HI_LO ;  /* 0x0000003a6e6e7249 */ /* 0x000fe40000000036 */
[----:B------:R-:W-:Y:S02]  /*1e50*/  IMAD.MOV.U32 R73, RZ, RZ, R60 ;  /* 0x000000ffff497224 */ /* 0x000fe400078e003c */
[----:B0-----:R-:W-:Y:S02]  /*1e60*/  IMAD R14, R29, 0x20, R14 ;  /* 0x000000201d0e7824 */ /* 0x001fe400078e020e */
[----:B-1----:R-:W-:-:S04]  /*1e70*/  IMAD R13, R28, 0x20, R13 ;  /* 0x000000201c0d7824 */ /* 0x002fc800078e020d */
[----:B------:R-:W-:Y:S09]  /*1e80*/  @!P1 BRA `(.L_x_1) ;  /* 0xffffffec00e49947 */ /* 0x000ff2000383ffff */
.L_x_0:
[----:B------:R-:W-:Y:S01]  /*1e90*/  LOP3.LUT R7, R0, 0x3f, RZ, 0xc0, !PT ;  /* 0x0000003f00077812 */ /* 0x000fe200078ec0ff */
[----:B------:R-:W-:Y:S01]  /*1ea0*/  IMAD R5, R70, 0x8, R3 ;  /* 0x0000000846057824 */ /* 0x000fe200078e0203 */
[----:B------:R-:W-:Y:S01]  /*1eb0*/  LOP3.LUT R6, R0, 0x18, RZ, 0xc0, !PT ;  /* 0x0000001800067812 */ /* 0x000fe200078ec0ff */
[----:B------:R-:W-:Y:S01]  /*1ec0*/  BAR.SYNC.DEFER_BLOCKING 0x0 ;  /* 0x0000000000007b1d */ /* 0x000fe20000010000 */
[C---:B------:R-:W-:Y:S02]  /*1ed0*/  FSETP.GT.AND P0, PT, |R111|.reuse, 8.50705917302346158658e+37, PT ;  /* 0x7e8000006f00780b */ /* 0x040fe40003f04200 */
[----:B------:R-:W-:Y:S01]  /*1ee0*/  SHF.R.U32.HI R2, RZ, 0x4, R0 ;  /* 0x00000004ff027819 */ /* 0x000fe20000011600 */
[----:B------:R-:W-:Y:S01]  /*1ef0*/  IMAD R8, R6, 0x20, R7 ;  /* 0x0000002006087824 */ /* 0x000fe200078e0207 */
[----:B------:R-:W-:Y:S01]  /*1f00*/  FSETP.GEU.AND P1, PT, |R111|, 1.175494350822287508e-38, PT ;  /* 0x008000006f00780b */ /* 0x000fe20003f2e200 */
[----:B------:R-:W-:Y:S01]  /*1f10*/  FMUL R7, R113, 8388608 ;  /* 0x4b00000071077820 */ /* 0x000fe20000400000 */
[----:B------:R-:W-:Y:S01]  /*1f20*/  LOP3.LUT R4, R2, 0x2, RZ, 0xc0, !PT ;  /* 0x0000000202047812 */ /* 0x000fe200078ec0ff */
[C---:B------:R-:W-:Y:S01]  /*1f30*/  FMUL R2, R111.reuse, 8388608 ;  /* 0x4b0000006f027820 */ /* 0x040fe20000400000 */
[----:B------:R-:W-:Y:S01]  /*1f40*/  FSETP.GEU.AND P2, PT, R111, 1.175494350822287508e-38, PT ;  /* 0x008000006f00780b */ /* 0x000fe20003f4e000 */
[----:B------:R-:W0:Y:S01]  /*1f50*/  LDCU.64 UR4, c[0x0][0x3e0] ;  /* 0x00007c00ff0477ac */ /* 0x000e220008000a00 */
[----:B------:R-:W-:Y:S01]  /*1f60*/  SHF.R.U32.HI R3, RZ, 0x1, R3 ;  /* 0x00000001ff037819 */ /* 0x000fe20000011603 */
[----:B------:R-:W-:Y:S01]  /*1f70*/  IMAD.U32 R26, R5, 0x4, R4 ;  /* 0x00000004051a7824 */ /* 0x000fe200078e0004 */
[----:B------:R-:W-:Y:S01]  /*1f80*/  SHF.L.U32 R8, R8, 0x2, RZ ;  /* 0x0000000208087819 */ /* 0x000fe200000006ff */
[----:B------:R-:W-:Y:S01]  /*1f90*/  @P0 FMUL R35, R35, 0.25 ;  /* 0x3e80000023230820 */ /* 0x000fe20000400000 */
[----:B------:R-:W-:Y:S01]  /*1fa0*/  FSEL R2, R2, R111, !P2 ;  /* 0x0000006f02027208 */ /* 0x000fe20005000000 */
[----:B------:R-:W-:Y:S01]  /*1fb0*/  @P0 FMUL R111, R111, 0.25 ;  /* 0x3e8000006f6f0820 */ /* 0x000fe20000400000 */
[----:B------:R-:W-:Y:S01]  /*1fc0*/  LOP3.LUT R4, R8, R3, RZ, 0x3c, !PT ;  /* 0x0000000308047212 */ /* 0x000fe200078e3cff */
[----:B------:R-:W-:Y:S01]  /*1fd0*/  IMAD.SHL.U32 R3, R0, 0x10, RZ ;  /* 0x0000001000037824 */ /* 0x000fe200078e00ff */
[C---:B------:R-:W-:Y:S01]  /*1fe0*/  FSETP.GT.AND P6, PT, |R110|.reuse, 8.50705917302346158658e+37, PT ;  /* 0x7e8000006e00780b */ /* 0x040fe20003fc4200 */
[----:B------:R-:W-:Y:S01]  /*1ff0*/  @!P1 FMUL R111, R111, 16777216 ;  /* 0x4b8000006f6f9820 */ /* 0x000fe20000400000 */
[----:B------:R-:W-:Y:S01]  /*2000*/  FSETP.GEU.AND P4, PT, |R110|, 1.175494350822287508e-38, PT ;  /* 0x008000006e00780b */ /* 0x000fe20003f8e200 */
[----:B------:R-:W-:Y:S01]  /*2010*/  @P0 FMUL R34, R34, 0.25 ;  /* 0x3e80000022220820 */ /* 0x000fe20000400000 */
[----:B------:R-:W-:Y:S01]  /*2020*/  LOP3.LUT R3, R3, 0x70, RZ, 0xc0, !PT ;  /* 0x0000007003037812 */ /* 0x000fe200078ec0ff */
[----:B------:R-:W1:Y:S01]  /*2030*/  MUFU.RCP R5, R111 ;  /* 0x0000006f00057308 */ /* 0x000e620000001000 */
[----:B------:R-:W-:Y:S01]  /*2040*/  FSETP.GEU.AND P3, PT, R110, 1.175494350822287508e-38, PT ;  /* 0x008000006e00780b */ /* 0x000fe20003f6e000 */
[----:B------:R-:W-:Y:S01]  /*2050*/  @!P1 FMUL R35, R35, 16777216 ;  /* 0x4b80000023239820 */ /* 0x000fe20000400000 */
[----:B------:R-:W-:Y:S01]  /*2060*/  @!P1 FMUL R34, R34, 16777216 ;  /* 0x4b80000022229820 */ /* 0x000fe20000400000 */
[----:B------:R-:W-:Y:S01]  /*2070*/  VIADD R3, R3, UR6 ;  /* 0x0000000603037c36 */ /* 0x000fe20008000000 */
[----:B------:R-:W-:Y:S01]  /*2080*/  FSETP.GEU.AND P1, PT, R112, 1.175494350822287508e-38, PT ;  /* 0x008000007000780b */ /* 0x000fe20003f2e000 */
[----:B0-----:R-:W-:Y:S01]  /*2090*/  UIMAD UR4, UR7, UR4, URZ ;  /* 0x00000004070472a4 */ /* 0x001fe2000f8e02ff */
[----:B------:R-:W-:Y:S01]  /*20a0*/  FSEL R13, RZ, -23, P3 ;  /* 0xc1b80000ff0d7808 */ /* 0x000fe20001800000 */
[----:B------:R-:W-:Y:S01]  /*20b0*/  @P6 FMUL R33, R33, 0.25 ;  /* 0x3e80000021216820 */ /* 0x000fe20000400000 */
[----:B------:R-:W-:Y:S01]  /*20c0*/  LEA.HI R3, R6, R3, RZ, 0x1f ;  /* 0x0000000306037211 */ /* 0x000fe200078ff8ff */
[----:B------:R-:W-:Y:S01]  /*20d0*/  FMUL R6, R110, 8388608 ;  /* 0x4b0000006e067820 */ /* 0x000fe20000400000 */
[----:B------:R-:W-:Y:S01]  /*20e0*/  @P6 FMUL R32, R32, 0.25 ;  /* 0x3e80000020206820 */ /* 0x000fe20000400000 */
[----:B------:R-:W-:Y:S01]  /*20f0*/  @!P4 FMUL R33, R33, 16777216 ;  /* 0x4b8000002121c820 */ /* 0x000fe20000400000 */
[----:B------:R-:W-:Y:S01]  /*2100*/  FSEL R8, RZ, -23, P1 ;  /* 0xc1b80000ff087808 */ /* 0x000fe20000800000 */
[----:B------:R-:W-:Y:S01]  /*2110*/  USHF.L.U32 UR8, UR4, 0x1, URZ ;  /* 0x0000000104087899 */ /* 0x000fe200080006ff */
[----:B------:R-:W-:Y:S01]  /*2120*/  FSEL R6, R6, R110, !P3 ;  /* 0x0000006e06067208 */ /* 0x000fe20005800000 */
[----:B------:R-:W-:Y:S01]  /*2130*/  @P6 FMUL R110, R110, 0.25 ;  /* 0x3e8000006e6e6820 */ /* 0x000fe20000400000 */
[C---:B-1----:R-:W-:Y:S01]  /*2140*/  FMUL R18, R5.reuse, R35 ;  /* 0x0000002305127220 */ /* 0x042fe20000400000 */
[----:B------:R-:W-:Y:S01]  /*2150*/  FMUL R19, R5, R34 ;  /* 0x0000002205137220 */ /* 0x000fe20000400000 */
[----:B------:R-:W-:Y:S01]  /*2160*/  FMUL R5, R112, 8388608 ;  /* 0x4b00000070057820 */ /* 0x000fe20000400000 */
[----:B------:R-:W-:Y:S01]  /*2170*/  @!P4 FMUL R110, R110, 16777216 ;  /* 0x4b8000006e6ec820 */ /* 0x000fe20000400000 */
[----:B------:R-:W-:Y:S01]  /*2180*/  FSETP.GT.AND P3, PT, |R113|, 8.50705917302346158658e+37, PT ;  /* 0x7e8000007100780b */ /* 0x000fe20003f64200 */
[----:B------:R-:W-:Y:S01]  /*2190*/  @!P4 FMUL R32, R32, 16777216 ;  /* 0x4b8000002020c820 */ /* 0x000fe20000400000 */
[----:B------:R-:W-:Y:S01]  /*21a0*/  FSETP.GT.AND P6, PT, |R112|, 8.50705917302346158658e+37, PT ;  /* 0x7e8000007000780b */ /* 0x000fe20003fc4200 */
[----:B------:R-:W0:Y:S01]  /*21b0*/  MUFU.RCP R17, R110 ;  /* 0x0000006e00117308 */ /* 0x000e220000001000 */
[----:B------:R-:W-:-:S02]  /*21c0*/  FSEL R5, R5, R112, !P1 ;  /* 0x0000007005057208 */ /* 0x000fc40004800000 */
[----:B------:R-:W-:Y:S02]  /*21d0*/  FSETP.GEU.AND P4, PT, |R113|, 1.175494350822287508e-38, PT ;  /* 0x008000007100780b */ /* 0x000fe40003f8e200 */
[----:B------:R-:W-:Y:S01]  /*21e0*/  FSETP.GEU.AND P1, PT, |R112|, 1.175494350822287508e-38, PT ;  /* 0x008000007000780b */ /* 0x000fe20003f2e200 */
[----:B------:R-:W-:Y:S01]  /*21f0*/  VIADD R9, R5, 0xc0cafb0d ;  /* 0xc0cafb0d05097836 */ /* 0x000fe20000000000 */
[----:B------:R-:W-:Y:S02]  /*2200*/  FSETP.GEU.AND P0, PT, R113, 1.175494350822287508e-38, PT ;  /* 0x008000007100780b */ /* 0x000fe40003f0e000 */
[----:B------:R-:W-:Y:S01]  /*2210*/  IADD3 R10, PT, PT, R6, -0x3f3504f3, RZ ;  /* 0xc0cafb0d060a7810 */ /* 0x000fe20007ffe0ff */
[----:B------:R-:W-:Y:S01]  /*2220*/  @P3 FMUL R39, R39, 0.25 ;  /* 0x3e80000027273820 */ /* 0x000fe20000400000 */
[----:B------:R-:W-:Y:S01]  /*2230*/  FSEL R7, R7, R113, !P0 ;  /* 0x0000007107077208 */ /* 0x000fe20004000000 */
[----:B------:R-:W-:Y:S01]  /*2240*/  @P3 FMUL R113, R113, 0.25 ;  /* 0x3e80000071713820 */ /* 0x000fe20000400000 */
[----:B------:R-:W-:Y:S01]  /*2250*/  @P6 FMUL R112, R112, 0.25 ;  /* 0x3e80000070706820 */ /* 0x000fe20000400000 */
[----:B------:R-:W-:Y:S01]  /*2260*/  LOP3.LUT R15, R10, 0xff800000, RZ, 0xc0, !PT ;  /* 0xff8000000a0f7812 */ /* 0x000fe200078ec0ff */
[----:B------:R-:W-:Y:S01]  /*2270*/  @P6 FMUL R37, R37, 0.25 ;  /* 0x3e80000025256820 */ /* 0x000fe20000400000 */
[----:B------:R-:W-:Y:S01]  /*2280*/  @!P4 FMUL R113, R113, 16777216 ;  /* 0x4b8000007171c820 */ /* 0x000fe20000400000 */
[C---:B0-----:R-:W-:Y:S01]  /*2290*/  FMUL R20, R17.reuse, R33 ;  /* 0x0000002111147220 */ /* 0x041fe20000400000 */
[----:B------:R-:W-:Y:S01]  /*22a0*/  @!P1 FMUL R112, R112, 16777216 ;  /* 0x4b80000070709820 */ /* 0x000fe20000400000 */
[----:B------:R-:W-:Y:S01]  /*22b0*/  FMUL R21, R17, R32 ;  /* 0x0000002011157220 */ /* 0x000fe20000400000 */
[----:B------:R-:W0:Y:S01]  /*22c0*/  MUFU.RCP R22, R113 ;  /* 0x0000007100167308 */ /* 0x000e220000001000 */
[----:B------:R-:W-:Y:S01]  /*22d0*/  VIADD R12, R7, 0xc0cafb0d ;  /* 0xc0cafb0d070c7836 */ /* 0x000fe20000000000 */
[----:B------:R-:W-:Y:S01]  /*22e0*/  I2FP.F32.S32 R16, R15 ;  /* 0x0000000f00107245 */ /* 0x000fe20000201400 */
[----:B------:R-:W-:Y:S01]  /*22f0*/  @P6 FMUL R36, R36, 0.25 ;  /* 0x3e80000024246820 */ /* 0x000fe20000400000 */
[----:B------:R-:W-:Y:S01]  /*2300*/  LOP3.LUT R10, R9, 0xff800000, RZ, 0xc0, !PT ;  /* 0xff800000090a7812 */ /* 0x000fe200078ec0ff */
[----:B------:R-:W-:Y:S01]  /*2310*/  @P3 FMUL R38, R38, 0.25 ;  /* 0x3e80000026263820 */ /* 0x000fe20000400000 */
[----:B------:R-:W-:Y:S01]  /*2320*/  LOP3.LUT R12, R12, 0xff800000, RZ, 0xc0, !PT ;  /* 0xff8000000c0c7812 */ /* 0x000fe200078ec0ff */
[----:B------:R-:W-:Y:S01]  /*2330*/  FFMA.FTZ R16, R16, 1.1920928955078125e-07, R13 ;  /* 0x3400000010107823 */ /* 0x000fe2000001000d */
[----:B------:R-:W1:Y:S01]  /*2340*/  MUFU.RCP R17, R112 ;  /* 0x0000007000117308 */ /* 0x000e620000001000 */
[----:B------:R-:W-:-:S02]  /*2350*/  VIADD R13, R2, 0xc0cafb0d ;  /* 0xc0cafb0d020d7836 */ /* 0x000fc40000000000 */
[----:B------:R-:W-:Y:S01]  /*2360*/  @!P4 FMUL R39, R39, 16777216 ;  /* 0x4b8000002727c820 */ /* 0x000fe20000400000 */
[----:B------:R-:W-:Y:S01]  /*2370*/  @!P1 FMUL R37, R37, 16777216 ;  /* 0x4b80000025259820 */ /* 0x000fe20000400000 */
[----:B------:R-:W-:Y:S01]  /*2380*/  @!P1 FMUL R36, R36, 16777216 ;  /* 0x4b80000024249820 */ /* 0x000fe20000400000 */
[----:B------:R-:W-:Y:S01]  /*2390*/  FSEL R11, RZ, -23, P0 ;  /* 0xc1b80000ff0b7808 */ /* 0x000fe20000000000 */
[----:B------:R-:W-:Y:S01]  /*23a0*/  @!P4 FMUL R38, R38, 16777216 ;  /* 0x4b8000002626c820 */ /* 0x000fe20000400000 */
[----:B------:R-:W-:Y:S01]  /*23b0*/  I2FP.F32.S32 R9, R10 ;  /* 0x0000000a00097245 */ /* 0x000fe20000201400 */
[----:B------:R-:W-:Y:S01]  /*23c0*/  IMAD.IADD R10, R5, 0x1, -R10 ;  /* 0x00000001050a7824 */ /* 0x000fe200078e0a0a */
[----:B------:R-:W-:Y:S01]  /*23d0*/  I2FP.F32.S32 R14, R12 ;  /* 0x0000000c000e7245 */ /* 0x000fe20000201400 */
[C---:B0-----:R-:W-:Y:S01]  /*23e0*/  FMUL R23, R22.reuse, R39 ;  /* 0x0000002716177220 */ /* 0x041fe20000400000 */
[----:B------:R-:W-:Y:S01]  /*23f0*/  LOP3.LUT R13, R13, 0xff800000, RZ, 0xc0, !PT ;  /* 0xff8000000d0d7812 */ /* 0x000fe200078ec0ff */
[----:B------:R-:W-:Y:S01]  /*2400*/  FMUL R22, R22, R38 ;  /* 0x0000002616167220 */ /* 0x000fe20000400000 */
[----:B------:R-:W-:Y:S01]  /*2410*/  FFMA.FTZ R8, R9, 1.1920928955078125e-07, R8 ;  /* 0x3400000009087823 */ /* 0x000fe20000010008 */
[----:B------:R-:W-:Y:S01]  /*2420*/  FFMA.FTZ R11, R14, 1.1920928955078125e-07, R11 ;  /* 0x340000000e0b7823 */ /* 0x000fe2000001000b */
[----:B------:R-:W-:Y:S01]  /*2430*/  FSEL R9, RZ, -23, P2 ;  /* 0xc1b80000ff097808 */ /* 0x000fe20001000000 */
[----:B------:R-:W-:Y:S01]  /*2440*/  FADD R10, R10, -1 ;  /* 0xbf8000000a0a7421 */ /* 0x000fe20000000000 */
[C---:B-1----:R-:W-:Y:S01]  /*2450*/  FMUL R24, R17.reuse, R37 ;  /* 0x0000002511187220 */ /* 0x042fe20000400000 */
[----:B------:R-:W-:Y:S01]  /*2460*/  FMUL R25, R17, R36 ;  /* 0x0000002411197220 */ /* 0x000fe20000400000 */
[----:B------:R-:W-:Y:S01]  /*2470*/  I2FP.F32.S32 R14, R13 ;  /* 0x0000000d000e7245 */ /* 0x000fe20000201400 */
[----:B------:R-:W-:Y:S01]  /*2480*/  IMAD.IADD R13, R2, 0x1, -R13 ;  /* 0x00000001020d7824 */ /* 0x000fe200078e0a0d */
[----:B------:R-:W-:Y:S01]  /*2490*/  IADD3 R26, PT, PT, R71, R26, RZ ;  /* 0x0000001a471a7210 */ /* 0x000fe20007ffe0ff */
[----:B------:R-:W-:Y:S01]  /*24a0*/  IMAD.IADD R15, R6, 0x1, -R15 ;  /* 0x00000001060f7824 */ /* 0x000fe200078e0a0f */
[----:B------:R-:W-:Y:S01]  /*24b0*/  F2FP.F16.F32.PACK_AB R24, R24, R25 ;  /* 0x000000191818723e */ /* 0x000fe200000000ff */
[----:B------:R-:W-:Y:S01]  /*24c0*/  FFMA.FTZ R17, R14, 1.1920928955078125e-07, R9 ;  /* 0x340000000e117823 */ /* 0x000fe20000010009 */
[----:B------:R-:W-:Y:S01]  /*24d0*/  F2FP.F16.F32.PACK_AB R22, R23, R22 ;  /* 0x000000161716723e */ /* 0x000fe200000000ff */
[----:B------:R-:W-:Y:S01]  /*24e0*/  IMAD.MOV.U32 R23, RZ, RZ, 0x3dc6b27f ;  /* 0x3dc6b27fff177424 */ /* 0x000fe200078e00ff */
[----:B------:R-:W-:Y:S01]  /*24f0*/  IADD3 R12, PT, PT, R7, -R12, RZ ;  /* 0x8000000c070c7210 */ /* 0x000fe20007ffe0ff */
[----:B------:R-:W-:Y:S01]  /*2500*/  STS.U16 [R26+UR6], R24 ;  /* 0x000000181a007988 */ /* 0x000fe20008000406 */
[----:B------:R-:W-:Y:S01]  /*2510*/  PRMT R14, R24, 0x7632, R14 ;  /* 0x00007632180e7816 */ /* 0x000fe2000000000e */
[----:B------:R-:W-:Y:S01]  /*2520*/  FADD R15, R15, -1 ;  /* 0xbf8000000f0f7421 */ /* 0x000fe20000000000 */
[----:B------:R-:W-:Y:S01]  /*2530*/  F2FP.F16.F32.PACK_AB R18, R18, R19 ;  /* 0x000000131212723e */ /* 0x000fe200000000ff */
[----:B------:R-:W-:Y:S01]  /*2540*/  FADD R12, R12, -1 ;  /* 0xbf8000000c0c7421 */ /* 0x000fe20000000000 */
[----:B------:R-:W-:Y:S01]  /*2550*/  LOP3.LUT R9, R26, 0x20, RZ, 0x3c, !PT ;  /* 0x000000201a097812 */ /* 0x000fe200078e3cff */
[----:B------:R0:W-:Y:S01]  /*2560*/  STS.U16 [R26+UR6+0x80], R14 ;  /* 0x0000800e1a007988 */ /* 0x0001e20008000406 */
[----:B------:R-:W-:Y:S01]  /*2570*/  PRMT R25, R22, 0x7632, R25 ;  /* 0x0000763216197816 */ /* 0x000fe20000000019 */
[----:B------:R-:W1:Y:S01]  /*2580*/  LDC.64 R32, c[0x0][0x398] ;  /* 0x0000e600ff207b82 */ /* 0x000e620000000a00 */
[C---:B------:R-:W-:Y:S01]  /*2590*/  PRMT R28, R18.reuse, 0x7610, R28 ;  /* 0x00007610121c7816 */ /* 0x040fe2000000001c */
[----:B------:R-:W-:Y:S01]  /*25a0*/  STS.U16 [R9+UR6+0x400], R22 ;  /* 0x0004001609007988 */ /* 0x000fe20008000406 */
[----:B------:R-:W-:Y:S01]  /*25b0*/  PRMT R29, R18, 0x7632, R29 ;  /* 0x00007632121d7816 */ /* 0x000fe2000000001d */
[----:B------:R-:W-:Y:S01]  /*25c0*/  FADD R18, R13, -1 ;  /* 0xbf8000000d127421 */ /* 0x000fe20000000000 */
[----:B------:R-:W-:Y:S01]  /*25d0*/  FFMA.FTZ R13, R12, R23, -0.16845393180847167969 ;  /* 0xbe2c7f300c0d7423 */ /* 0x000fe20000010017 */
[----:B------:R2:W-:Y:S01]  /*25e0*/  STS.U16 [R9+UR6+0x480], R25 ;  /* 0x0004801909007988 */ /* 0x0005e20008000406 */
[----:B------:R-:W-:Y:S01]  /*25f0*/  F2FP.F16.F32.PACK_AB R20, R20, R21 ;  /* 0x000000151414723e */ /* 0x000fe200000000ff */
[C---:B0-----:R-:W-:Y:S01]  /*2600*/  FFMA.FTZ R14, R15.reuse, R23, -0.16845393180847167969 ;  /* 0xbe2c7f300f0e7423 */ /* 0x041fe20000010017 */
[----:B------:R-:W-:Y:S01]  /*2610*/  FFMA.FTZ R13, R12, R13, 0.1716887056827545166 ;  /* 0x3e2fcf2a0c0d7423 */ /* 0x000fe2000001000d */
[----:B------:R-:W-:Y:S01]  /*2620*/  LOP3.LUT R21, R26, 0x40, RZ, 0x3c, !PT ;  /* 0x000000401a157812 */ /* 0x000fe200078e3cff */
[----:B------:R-:W0:Y:S01]  /*2630*/  LDC R24, c[0x0][0x3e8] ;  /* 0x0000fa00ff187b82 */ /* 0x000e220000000800 */
[C---:B------:R-:W-:Y:S01]  /*2640*/  FFMA.FTZ R14, R15.reuse, R14, 0.1716887056827545166 ;  /* 0x3e2fcf2a0f0e7423 */ /* 0x040fe2000001000e */
[----:B------:R-:W-:Y:S01]  /*2650*/  FFMA.FTZ R13, R12, R13, -0.17900948226451873779 ;  /* 0xbe374e430c0d7423 */ /* 0x000fe2000001000d */
[----:B------:R-:W-:Y:S01]  /*2660*/  PRMT R27, R20, 0x7632, R27 ;  /* 0x00007632141b7816 */ /* 0x000fe2000000001b */
[----:B------:R-:W-:Y:S01]  /*2670*/  STS.U16 [R21+UR6+0x800], R20 ;  /* 0x0008001415007988 */ /* 0x000fe20008000406 */
[----:B--2---:R-:W-:Y:S01]  /*2680*/  FFMA.FTZ R9, R10, R23, -0.16845393180847167969 ;  /* 0xbe2c7f300a097423 */ /* 0x004fe20000010017 */
[----:B------:R-:W-:Y:S01]  /*2690*/  LOP3.LUT R19, R26, 0x60, RZ, 0x3c, !PT ;  /* 0x000000601a137812 */ /* 0x000fe200078e3cff */
[----:B------:R-:W-:Y:S01]  /*26a0*/  FFMA.FTZ R13, R12, R13, 0.20512372255325317383 ;  /* 0x3e520bf40c0d7423 */ /* 0x000fe2000001000d */
[C---:B------:R-:W-:Y:S01]  /*26b0*/  FFMA.FTZ R14, R15.reuse, R14, -0.17900948226451873779 ;  /* 0xbe374e430f0e7423 */ /* 0x040fe2000001000e */
[----:B------:R-:W-:Y:S01]  /*26c0*/  FFMA.FTZ R9, R10, R9, 0.1716887056827545166 ;  /* 0x3e2fcf2a0a097423 */ /* 0x000fe20000010009 */
[----:B------:R-:W-:Y:S01]  /*26d0*/  STS.U16 [R21+UR6+0x880], R27 ;  /* 0x0008801b15007988 */ /* 0x000fe20008000406 */
[----:B------:R-:W-:Y:S01]  /*26e0*/  FFMA.FTZ R13, R12, R13, -0.24046532809734344482 ;  /* 0xbe763c8b0c0d7423 */ /* 0x000fe2000001000d */
[C---:B------:R-:W-:Y:S01]  /*26f0*/  FFMA.FTZ R14, R15.reuse, R14, 0.20512372255325317383 ;  /* 0x3e520bf40f0e7423 */ /* 0x040fe2000001000e */
[----:B------:R-:W-:Y:S01]  /*2700*/  FFMA.FTZ R9, R10, R9, -0.17900948226451873779 ;  /* 0xbe374e430a097423 */ /* 0x000fe20000010009 */
[----:B------:R-:W-:Y:S01]  /*2710*/  STS.U16 [R19+UR6+0xc00], R28 ;  /* 0x000c001c13007988 */ /* 0x000fe20008000406 */
[----:B------:R-:W-:Y:S01]  /*2720*/  FFMA.FTZ R13, R12, R13, 0.28857114911079406738 ;  /* 0x3e93bf990c0d7423 */ /* 0x000fe2000001000d */
[C---:B------:R-:W-:Y:S01]  /*2730*/  FFMA.FTZ R14, R15.reuse, R14, -0.24046532809734344482 ;  /* 0xbe763c8b0f0e7423 */ /* 0x040fe2000001000e */
[----:B------:R-:W-:Y:S01]  /*2740*/  FFMA.FTZ R9, R10, R9, 0.20512372255325317383 ;  /* 0x3e520bf40a097423 */ /* 0x000fe20000010009 */
[----:B------:R2:W-:Y:S01]  /*2750*/  STS.U16 [R19+UR6+0xc80], R29 ;  /* 0x000c801d13007988 */ /* 0x0005e20008000406 */
[----:B------:R-:W-:Y:S01]  /*2760*/  FFMA.FTZ R13, R12, R13, -0.36067417263984680176 ;  /* 0xbeb8aa490c0d7423 */ /* 0x000fe2000001000d */
[C---:B------:R-:W-:Y:S01]  /*2770*/  FFMA.FTZ R14, R15.reuse, R14, 0.28857114911079406738 ;  /* 0x3e93bf990f0e7423 */ /* 0x040fe2000001000e */
[----:B------:R-:W-:Y:S01]  /*2780*/  FFMA.FTZ R9, R10, R9, -0.24046532809734344482 ;  /* 0xbe763c8b0a097423 */ /* 0x000fe20000010009 */
[----:B------:R-:W-:Y:S01]  /*2790*/  BAR.SYNC.DEFER_BLOCKING 0x0 ;  /* 0x0000000000007b1d */ /* 0x000fe20000010000 */
[----:B------:R-:W-:Y:S01]  /*27a0*/  FFMA.FTZ R13, R12, R13, 0.48089820146560668945 ;  /* 0x3ef6384a0c0d7423 */ /* 0x000fe2000001000d */
[C---:B------:R-:W-:Y:S01]  /*27b0*/  FFMA.FTZ R14, R15.reuse, R14, -0.36067417263984680176 ;  /* 0xbeb8aa490f0e7423 */ /* 0x040fe2000001000e */
[----:B------:R-:W-:Y:S01]  /*27c0*/  FFMA.FTZ R9, R10, R9, 0.28857114911079406738 ;  /* 0x3e93bf990a097423 */ /* 0x000fe20000010009 */
[----:B------:R-:W-:Y:S01]  /*27d0*/  ISETP.GE.U32.AND P2, PT, R6, 0x7f800000, PT ;  /* 0x7f8000000600780c */ /* 0x000fe20003f46070 */
[----:B------:R-:W-:Y:S01]  /*27e0*/  FFMA.FTZ R13, R12, R13, -0.72134751081466674805 ;  /* 0xbf38aa3b0c0d7423 */ /* 0x000fe2000001000d */
[----:B--2---:R-:W-:Y:S01]  /*27f0*/  FFMA.FTZ R19, R18, R23, -0.16845393180847167969 ;  /* 0xbe2c7f3012137423 */ /* 0x004fe20000010017 */
[----:B------:R-:W-:Y:S01]  /*2800*/  FFMA.FTZ R9, R10, R9, -0.36067417263984680176 ;  /* 0xbeb8aa490a097423 */ /* 0x000fe20000010009 */
[C---:B------:R-:W-:Y:S01]  /*2810*/  FFMA.FTZ R14, R15.reuse, R14, 0.48089820146560668945 ;  /* 0x3ef6384a0f0e7423 */ /* 0x040fe2000001000e */
[----:B------:R-:W-:Y:S01]  /*2820*/  FMUL R13, R12, R13 ;  /* 0x0000000d0c0d7220 */ /* 0x000fe20000400000 */
[----:B------:R-:W-:Y:S01]  /*2830*/  FFMA.FTZ R19, R18, R19, 0.1716887056827545166 ;  /* 0x3e2fcf2a12137423 */ /* 0x000fe20000010013 */
[----:B------:R-:W-:Y:S01]  /*2840*/  FFMA.FTZ R9, R10, R9, 0.48089820146560668945 ;  /* 0x3ef6384a0a097423 */ /* 0x000fe20000010009 */
[C---:B------:R-:W-:Y:S01]  /*2850*/  FFMA.FTZ R14, R15.reuse, R14, -0.72134751081466674805 ;  /* 0xbf38aa3b0f0e7423 */ /* 0x040fe2000001000e */
[----:B------:R-:W-:Y:S01]  /*2860*/  FMUL R13, R12, R13 ;  /* 0x0000000d0c0d7220 */ /* 0x000fe20000400000 */
[----:B------:R-:W-:Y:S01]  /*2870*/  FFMA.FTZ R19, R18, R19, -0.17900948226451873779 ;  /* 0xbe374e4312137423 */ /* 0x000fe20000010013 */
[----:B------:R-:W-:Y:S01]  /*2880*/  FFMA.FTZ R9, R10, R9, -0.72134751081466674805 ;  /* 0xbf38aa3b0a097423 */ /* 0x000fe20000010009 */
[----:B------:R-:W-:Y:S01]  /*2890*/  SHF.R.U32.HI R0, RZ, 0x5, R0 ;  /* 0x00000005ff007819 */ /* 0x000fe20000011600 */
[----:B------:R-:W-:Y:S01]  /*28a0*/  FMUL R14, R15, R14 ;  /* 0x0000000e0f0e7220 */ /* 0x000fe20000400000 */
[----:B------:R-:W-:Y:S01]  /*28b0*/  FFMA.FTZ R19, R18, R19, 0.20512372255325317383 ;  /* 0x3e520bf412137423 */ /* 0x000fe20000010013 */
[----:B------:R-:W-:Y:S01]  /*28c0*/  FMUL R9, R10, R9 ;  /* 0x000000090a097220 */ /* 0x000fe20000400000 */
[----:B------:R-:W-:Y:S01]  /*28d0*/  ISETP.GE.U32.AND P1, PT, R5, 0x7f800000, PT ;  /* 0x7f8000000500780c */ /* 0x000fe20003f26070 */
[----:B------:R-:W-:Y:S01]  /*28e0*/  FFMA.FTZ R12, R12, 1.4426950216293334961, R13 ;  /* 0x3fb8aa3b0c0c7823 */ /* 0x000fe2000001000d */
[----:B------:R-:W-:Y:S01]  /*28f0*/  FFMA.FTZ R19, R18, R19, -0.24046532809734344482 ;  /* 0xbe763c8b12137423 */ /* 0x000fe20000010013 */
[----:B------:R-:W-:Y:S01]  /*2900*/  FMUL R9, R10, R9 ;  /* 0x000000090a097220 */ /* 0x000fe20000400000 */
[----:B------:R-:W-:Y:S01]  /*2910*/  ISETP.GE.U32.AND P3, PT, R7, 0x7f800000, PT ;  /* 0x7f8000000700780c */ /* 0x000fe20003f66070 */
[C---:B------:R-:W-:Y:S01]  /*2920*/  FMUL R14, R15.reuse, R14 ;  /* 0x0000000e0f0e7220 */ /* 0x040fe20000400000 */
[----:B------:R-:W-:Y:S01]  /*2930*/  FFMA.FTZ R19, R18, R19, 0.28857114911079406738 ;  /* 0x3e93bf9912137423 */ /* 0x000fe20000010013 */
[----:B------:R-:W-:Y:S01]  /*2940*/  FFMA.FTZ R9, R10, 1.4426950216293334961, R9 ;  /* 0x3fb8aa3b0a097823 */ /* 0x000fe20000010009 */
[----:B------:R-:W-:Y:S01]  /*2950*/  SGXT.U32 R13, R0, 0x3 ;  /* 0x00000003000d781a */ /* 0x000fe20000000000 */
[----:B------:R-:W-:Y:S01]  /*2960*/  FFMA.FTZ R15, R15, 1.4426950216293334961, R14 ;  /* 0x3fb8aa3b0f0f7823 */ /* 0x000fe2000001000e */
[----:B------:R-:W-:Y:S01]  /*2970*/  FFMA.FTZ R19, R18, R19, -0.36067417263984680176 ;  /* 0xbeb8aa4912137423 */ /* 0x000fe20000010013 */
[----:B------:R-:W-:Y:S01]  /*2980*/  FADD R0, R8, R9 ;  /* 0x0000000908007221 */ /* 0x000fe20000000000 */
[----:B------:R-:W-:Y:S01]  /*2990*/  ISETP.GE.U32.AND P4, PT, R2, 0x7f800000, PT ;  /* 0x7f8000000200780c */ /* 0x000fe20003f86070 */
[----:B0-----:R-:W-:-:S02]  /*29a0*/  IMAD R9, R13, R24, RZ ;  /* 0x000000180d097224 */ /* 0x001fc400078e02ff */
[----:B------:R-:W-:Y:S01]  /*29b0*/  FFMA.FTZ R19, R18, R19, 0.48089820146560668945 ;  /* 0x3ef6384a12137423 */ /* 0x000fe20000010013 */
[----:B------:R-:W-:Y:S01]  /*29c0*/  @P2 IMAD.MOV.U32 R13, RZ, RZ, 0x7f800000 ;  /* 0x7f800000ff0d2424 */ /* 0x000fe200078e00ff */
[----:B------:R-:W0:Y:S01]  /*29d0*/  LDS R25, [R4+UR6] ;  /* 0x0000000604197984 */ /* 0x000e220008000800 */
[----:B------:R-:W-:Y:S01]  /*29e0*/  FADD R21, R16, R15 ;  /* 0x0000000f10157221 */ /* 0x000fe20000000000 */
[----:B------:R-:W-:Y:S01]  /*29f0*/  FFMA.FTZ R19, R18, R19, -0.72134751081466674805 ;  /* 0xbf38aa3b12137423 */ /* 0x000fe20000010013 */
[C---:B------:R-:W-:Y:S01]  /*2a00*/  FSETP.NEU.AND P0, PT, R6.reuse, RZ, PT ;  /* 0x000000ff0600720b */ /* 0x040fe20003f0d000 */
[----:B------:R-:W-:Y:S01]  /*2a10*/  @P2 FFMA.FTZ R21, R6, R13, +INF ;  /* 0x7f80000006152423 */ /* 0x000fe2000001000d */
[----:B------:R-:W-:Y:S02]  /*2a20*/  @P1 IMAD.MOV.U32 R6, RZ, RZ, 0x7f800000 ;  /* 0x7f800000ff061424 */ /* 0x000fe400078e00ff */
[C---:B------:R-:W-:Y:S01]  /*2a30*/  FMUL R19, R18.reuse, R19 ;  /* 0x0000001312137220 */ /* 0x040fe20000400000 */
[----:B------:R-:W-:Y:S01]  /*2a40*/  @P3 IMAD.MOV.U32 R8, RZ, RZ, 0x7f800000 ;  /* 0x7f800000ff083424 */ /* 0x000fe200078e00ff */
[----:B------:R-:W2:Y:S01]  /*2a50*/  LDS R27, [R4+UR6+0x100] ;  /* 0x00010006041b7984 */ /* 0x000ea20008000800 */
[----:B------:R-:W-:Y:S01]  /*2a60*/  FADD R20, R11, R12 ;  /* 0x0000000c0b147221 */ /* 0x000fe20000000000 */
[----:B------:R-:W-:Y:S01]  /*2a70*/  FMUL R19, R18, R19 ;  /* 0x0000001312137220 */ /* 0x000fe20000400000 */
[----:B------:R-:W-:-:S02]  /*2a80*/  IMAD R11, R24, 0x8, R9 ;  /* 0x00000008180b7824 */ /* 0x000fc400078e0209 */
[----:B------:R-:W-:Y:S01]  /*2a90*/  @P1 FFMA.FTZ R0, R5, R6, +INF ;  /* 0x7f80000005001423 */ /* 0x000fe20000010006 */
[----:B------:R-:W-:Y:S01]  /*2aa0*/  LDS R29, [R4+UR6+0x200] ;  /* 0x00020006041d7984 */ /* 0x000fe20008000800 */
[C---:B------:R-:W-:Y:S01]  /*2ab0*/  FSETP.NEU.AND P1, PT, R7.reuse, RZ, PT ;  /* 0x000000ff0700720b */ /* 0x040fe20003f2d000 */
[----:B------:R-:W-:Y:S01]  /*2ac0*/  @P3 FFMA.FTZ R20, R7, R8, +INF ;  /* 0x7f80000007143423 */ /* 0x000fe20000010008 */
[----:B------:R-:W-:Y:S01]  /*2ad0*/  FFMA.FTZ R18, R18, 1.4426950216293334961, R19 ;  /* 0x3fb8aa3b12127823 */ /* 0x000fe20000010013 */
[----:B------:R-:W-:Y:S01]  /*2ae0*/  @P4 MOV R7, 0x7f800000 ;  /* 0x7f80000000074802 */ /* 0x000fe20000000f00 */
[----:B------:R3:W4:Y:S01]  /*2af0*/  LDS R31, [R4+UR6+0x300] ;  /* 0x00030006041f7984 */ /* 0x0007220008000800 */
[----:B------:R-:W-:Y:S01]  /*2b00*/  FSETP.NEU.AND P2, PT, R5, RZ, PT ;  /* 0x000000ff0500720b */ /* 0x000fe20003f4d000 */
[----:B------:R-:W-:Y:S01]  /*2b10*/  IMAD R5, R69, UR5, RZ ;  /* 0x0000000545057c24 */ /* 0x000fe2000f8e02ff */
[----:B------:R-:W-:Y:S01]  /*2b20*/  LEA R13, R24, R11, 0x3 ;  /* 0x0000000b180d7211 */ /* 0x000fe200078e18ff */
[----:B------:R-:W-:Y:S01]  /*2b30*/  FADD R22, R17, R18 ;  /* 0x0000001211167221 */ /* 0x000fe20000000000 */
[----:B------:R-:W-:Y:S01]  /*2b40*/  @P4 FFMA.FTZ R22, R2, R7, +INF ;  /* 0x7f80000002164423 */ /* 0x000fe20000010007 */
[----:B------:R-:W-:Y:S01]  /*2b50*/  IMAD.SHL.U32 R7, R5, 0x2, RZ ;  /* 0x0000000205077824 */ /* 0x000fe200078e00ff */
[----:B------:R-:W-:Y:S01]  /*2b60*/  UIMAD.WIDE UR4, UR4, 0x2, URZ ;  /* 0x00000002040478a5 */ /* 0x000fe2000f8e02ff */
[----:B------:R-:W-:Y:S01]  /*2b70*/  IMAD R15, R24, 0x8, R13 ;  /* 0x00000008180f7824 */ /* 0x000fe200078e020d */
[----:B------:R-:W-:Y:S01]  /*2b80*/  LEA R71, R71, UR6, 0x2 ;  /* 0x0000000647477c11 */ /* 0x000fe2000f8e10ff */
[----:B------:R-:W-:Y:S01]  /*2b90*/  IMAD.HI R6, R5, 0x2, RZ ;  /* 0x0000000205067827 */ /* 0x000fe200078e02ff */
[----:B-1----:R-:W-:-:S03]  /*2ba0*/  IADD3 R18, P3, P4, R7, UR8, R32 ;  /* 0x0000000807127c10 */ /* 0x002fc6000fc7e020 */
[----:B------:R-:W-:Y:S01]  /*2bb0*/  IMAD R17, R24, 0x8, R15 ;  /* 0x0000000818117824 */ /* 0x000fe200078e020f */
[----:B------:R-:W-:Y:S02]  /*2bc0*/  IADD3.X R26, PT, PT, R6, UR5, R33, P3, P4 ;  /* 0x00000005061a7c10 */ /* 0x000fe40009fe8421 */
[-C--:B------:R-:W-:Y:S01]  /*2bd0*/  LEA R6, P6, R9, R18.reuse, 0x1 ;  /* 0x0000001209067211 */ /* 0x080fe200078c08ff */
[C---:B------:R-:W-:Y:S01]  /*2be0*/  IMAD R19, R24.reuse, 0x8, R17 ;  /* 0x0000000818137824 */ /* 0x040fe200078e0211 */
[-C--:B------:R-:W-:Y:S01]  /*2bf0*/  LEA R8, P4, R11, R18.reuse, 0x1 ;  /* 0x000000120b087211 */ /* 0x080fe200078808ff */
[----:B------:R-:W1:Y:S01]  /*2c00*/  LDCU UR4, c[0x0][0x3ec] ;  /* 0x00007d80ff0477ac */ /* 0x000e620008000800 */
[----:B------:R-:W-:Y:S01]  /*2c10*/  LEA R10, P3, R13, R18, 0x1 ;  /* 0x000000120d0a7211 */ /* 0x000fe200078608ff */
[----:B------:R-:W5:Y:S01]  /*2c20*/  LDC.64 R32, c[0x0][0x3a0] ;  /* 0x0000e800ff207b82 */ /* 0x000f620000000a00 */
[----:B------:R-:W-:Y:S02]  /*2c30*/  LEA.HI.X.SX32 R7, R9, R26, 0x1, P6 ;  /* 0x0000001a09077211 */ /* 0x000fe400030f0eff */
[----:B------:R-:W-:-:S02]  /*2c40*/  LEA R23, R24, R19, 0x3 ;  /* 0x0000001318177211 */ /* 0x000fc400078e18ff */
[----:B------:R-:W-:Y:S01]  /*2c50*/  LEA R12, P6, R15, R18, 0x1 ;  /* 0x000000120f0c7211 */ /* 0x000fe200078c08ff */
[----:B0-----:R4:W-:Y:S01]  /*2c60*/  STG.E.U16 desc[UR10][R6.64], R25 ;  /* 0x0000001906007986 */ /* 0x0019e2000c10150a */
[-C--:B------:R-:W-:Y:S01]  /*2c70*/  LEA.HI.X.SX32 R9, R11, R26.reuse, 0x1, P4 ;  /* 0x0000001a0b097211 */ /* 0x080fe200020f0eff */
[----:B------:R-:W-:Y:S01]  /*2c80*/  IMAD R24, R24, 0x8, R23 ;  /* 0x0000000818187824 */ /* 0x000fe200078e0217 */
[----:B------:R-:W-:Y:S02]  /*2c90*/  LEA.HI.X.SX32 R11, R13, R26, 0x1, P3 ;  /* 0x0000001a0d0b7211 */ /* 0x000fe400018f0eff */
[----:B---3--:R-:W-:Y:S02]  /*2ca0*/  LEA R4, P4, R17, R18, 0x1 ;  /* 0x0000001211047211 */ /* 0x008fe400078808ff */
[----:B------:R-:W-:Y:S02]  /*2cb0*/  LEA.HI.X.SX32 R13, R15, R26, 0x1, P6 ;  /* 0x0000001a0f0d7211 */ /* 0x000fe400030f0eff */
[----:B------:R-:W-:Y:S01]  /*2cc0*/  LEA R16, P6, R23, R18, 0x1 ;  /* 0x0000001217107211 */ /* 0x000fe200078c08ff */
[----:B-1----:R-:W-:Y:S01]  /*2cd0*/  UIMAD UR4, UR7, UR4, URZ ;  /* 0x00000004070472a4 */ /* 0x002fe2000f8e02ff */
[----:B------:R-:W-:-:S02]  /*2ce0*/  LEA.HI.X.SX32 R5, R17, R26, 0x1, P4 ;  /* 0x0000001a11057211 */ /* 0x000fc400020f0eff */
[----:B------:R-:W-:Y:S01]  /*2cf0*/  LEA R14, P3, R19, R18, 0x1 ;  /* 0x00000012130e7211 */ /* 0x000fe200078608ff */
[----:B------:R-:W-:Y:S01]  /*2d00*/  USHF.L.U32 UR7, UR4, 0x2, URZ ;  /* 0x0000000204077899 */ /* 0x000fe200080006ff */
[----:B------:R-:W-:Y:S01]  /*2d10*/  LEA.HI.X.SX32 R17, R23, R26, 0x1, P6 ;  /* 0x0000001a17117211 */ /* 0x000fe200030f0eff */
[----:B------:R-:W-:Y:S01]  /*2d20*/  UIMAD.WIDE UR4, UR4, 0x4, URZ ;  /* 0x00000004040478a5 */ /* 0x000fe2000f8e02ff */
[C---:B------:R-:W-:Y:S02]  /*2d30*/  LEA R18, P4, R24.reuse, R18, 0x1 ;  /* 0x0000001218127211 */ /* 0x040fe400078808ff */
[----:B------:R-:W-:Y:S02]  /*2d40*/  PRMT R23, R25, 0x7632, R23 ;  /* 0x0000763219177816 */ /* 0x000fe40000000017 */
[-C--:B------:R-:W-:Y:S02]  /*2d50*/  LEA.HI.X.SX32 R15, R19, R26.reuse, 0x1, P3 ;  /* 0x0000001a130f7211 */ /* 0x080fe400018f0eff */
[----:B------:R-:W-:Y:S01]  /*2d60*/  LEA.HI.X.SX32 R19, R24, R26, 0x1, P4 ;  /* 0x0000001a18137211 */ /* 0x000fe200020f0eff */
[----:B------:R0:W-:Y:S01]  /*2d70*/  STG.E.U16 desc[UR10][R8.64], R23 ;  /* 0x0000001708007986 */ /* 0x0001e2000c10150a */
[----:B--2---:R-:W-:-:S02]  /*2d80*/  PRMT R24, R27, 0x7632, R24 ;  /* 0x000076321b187816 */ /* 0x004fc40000000018 */
[----:B----4-:R-:W-:Y:S01]  /*2d90*/  PRMT R6, R31, 0x7632, R6 ;  /* 0x000076321f067816 */ /* 0x010fe20000000006 */
[----:B------:R1:W-:Y:S01]  /*2da0*/  STG.E.U16 desc[UR10][R10.64], R27 ;  /* 0x0000001b0a007986 */ /* 0x0003e2000c10150a */
[----:B------:R-:W-:Y:S02]  /*2db0*/  FSETP.NEU.AND P3, PT, R2, RZ, PT ;  /* 0x000000ff0200720b */ /* 0x000fe40003f6d000 */
[----:B------:R-:W-:Y:S01]  /*2dc0*/  FSEL R2, R0, -INF , P2 ;  /* 0xff80000000027808 */ /* 0x000fe20001000000 */
[----:B------:R-:W-:Y:S01]  /*2dd0*/  STG.E.U16 desc[UR10][R12.64], R24 ;  /* 0x000000180c007986 */ /* 0x000fe2000c10150a */
[----:B------:R-:W-:Y:S02]  /*2de0*/  FSEL R7, R20, -INF , P1 ;  /* 0xff80000014077808 */ /* 0x000fe40000800000 */
[----:B------:R-:W-:Y:S01]  /*2df0*/  FSEL R0, R21, -INF , P0 ;  /* 0xff80000015007808 */ /* 0x000fe20000000000 */
[----:B------:R2:W-:Y:S01]  /*2e00*/  STG.E.U16 desc[UR10][R4.64], R29 ;  /* 0x0000001d04007986 */ /* 0x0005e2000c10150a */
[----:B0-----:R-:W-:Y:S01]  /*2e10*/  FSEL R9, R22, -INF , P3 ;  /* 0xff80000016097808 */ /* 0x001fe20001800000 */
[----:B------:R-:W-:Y:S01]  /*2e20*/  FFMA R20, R2, 0.69314718246459960938, R63 ;  /* 0x3f31721802147823 */ /* 0x000fe2000000003f */
[----:B------:R-:W-:Y:S01]  /*2e30*/  FFMA R21, R7, 0.69314718246459960938, R62 ;  /* 0x3f31721807157823 */ /* 0x000fe2000000003e */
[----:B-1----:R-:W-:Y:S01]  /*2e40*/  PRMT R11, R29, 0x7632, R11 ;  /* 0x000076321d0b7816 */ /* 0x002fe2000000000b */
[----:B------:R-:W-:Y:S01]  /*2e50*/  FFMA R22, R0, 0.69314718246459960938, R61 ;  /* 0x3f31721800167823 */ /* 0x000fe2000000003d */
[----:B------:R-:W-:Y:S01]  /*2e60*/  FFMA R23, R9, 0.69314718246459960938, R60 ;  /* 0x3f31721809177823 */ /* 0x000fe2000000003c */
[----:B------:R-:W-:-:S02]  /*2e70*/  IMAD.HI R0, R69, 0x4, RZ ;  /* 0x0000000445007827 */ /* 0x000fc400078e02ff */
[----:B------:R0:W-:Y:S02]  /*2e80*/  STG.E.U16 desc[UR10][R14.64], R11 ;  /* 0x0000000b0e007986 */ /* 0x0001e4000c10150a */
[----:B--2---:R-:W-:Y:S02]  /*2e90*/  IMAD.SHL.U32 R5, R69, 0x4, RZ ;  /* 0x0000000445057824 */ /* 0x004fe400078e00ff */
[----:B------:R0:W-:Y:S04]  /*2ea0*/  STG.E.U16 desc[UR10][R16.64], R31 ;  /* 0x0000001f10007986 */ /* 0x0001e8000c10150a */
[----:B------:R0:W-:Y:S01]  /*2eb0*/  STG.E.U16 desc[UR10][R18.64], R6 ;  /* 0x0000000612007986 */ /* 0x0001e2000c10150a */
[----:B------:R-:W-:Y:S01]  /*2ec0*/  BAR.SYNC.DEFER_BLOCKING 0x0 ;  /* 0x0000000000007b1d */ /* 0x000fe20000010000 */
[----:B-----5:R-:W-:-:S04]  /*2ed0*/  IADD3 R4, P0, P1, R5, UR7, R32 ;  /* 0x0000000705047c10 */ /* 0x020fc8000f91e020 */
[----:B------:R-:W-:Y:S01]  /*2ee0*/  IADD3.X R5, PT, PT, R0, UR5, R33, P0, P1 ;  /* 0x0000000500057c10 */ /* 0x000fe200087e2421 */
[----:B------:R0:W-:Y:S02]  /*2ef0*/  STS.128 [R71], R20 ;  /* 0x0000001447007388 */ /* 0x0001e40000000c00 */
[----:B------:R-:W-:Y:S06]  /*2f00*/  BAR.SYNC.DEFER_BLOCKING 0x0 ;  /* 0x0000000000007b1d */ /* 0x000fec0000010000 */
[----:B------:R-:W-:Y:S05]  /*2f10*/  @P5 EXIT ;  /* 0x000000000000594d */ /* 0x000fea0003800000 */
[----:B------:R-:W1:Y:S04]  /*2f20*/  LDS R3, [R3] ;  /* 0x0000000003037984 */ /* 0x000e680000000800 */
[----:B-1----:R-:W-:Y:S01]  /*2f30*/  STG.E desc[UR10][R4.64], R3 ;  /* 0x0000000304007986 */ /* 0x002fe2000c10190a */
[----:B------:R-:W-:Y:S05]  /*2f40*/  EXIT ;  /* 0x000000000000794d */ /* 0x000fea0003800000 */
.L_x_2:
[----:B------:R-:W-:-:S00]  /*2f50*/  BRA `(.L_x_2) ;  /* 0xfffffffc00fc7947 */ /* 0x000fc0000383ffff */
[----:B------:R-:W-:-:S00]  /*2f60*/  NOP ;  /* 0x0000000000007918 */ /* 0x000fc00000000000 */
        /* <DEDUP_REMOVED lines=9> */
.L_x_3:


//--------------------- .nv.global.init           --------------------------
	.section	.nv.global.init,"aw",@progbits
.nv.global.init:
	.type		_$_str,@object
	.size		_$_str,(.L_0 - _$_str)
_$_str:
        /*0000*/ 	.byte	0x5f, 0x5f, 0x43, 0x55, 0x44, 0x41, 0x5f, 0x46, 0x54, 0x5a, 0x00
.L_0:


//--------------------- .nv.shared.attn_fwd       --------------------------
	.section	.nv.shared.attn_fwd,"aw",@nobits
	.sectionflags	@""
	.align	16
	.zero		1024


//--------------------- .nv.shared.reserved.0     --------------------------
	.section	.nv.shared.reserved.0,"aw",@nobits
	.weak		__nv_reservedSMEM_offset_0_alias
	.size		__nv_reservedSMEM_offset_0_alias, 0, 64
	.other		__nv_reservedSMEM_offset_0_alias,@"STO_CUDA_RESERVED_SHARED STV_DEFAULT"
__nv_reservedSMEM_offset_0_alias:
	.zero		0
	.zero		64


//--------------------- .nv.constant0.attn_fwd    --------------------------
	.section	.nv.constant0.attn_fwd,"a",@progbits
	.sectionflags	@""
	.align	4
.nv.constant0.attn_fwd:
	.zero		1032


//--------------------- SYMBOLS --------------------------

	.type		.nv.reservedSmem.offset0,@object
	.size		.nv.reservedSmem.offset0,0x4
	.type		.nv.reservedSmem.cap,@object
	.size		.nv.reservedSmem.cap,0x4
